// auto-generated by cutlass_sweep.gemm — config: {"arch": "sm_100", "cluster_m": 1, "cluster_n": 1, "dtype": "bf16", "dtype_b": "bf16", "layout": "tt", "stages": 0, "tile_k": 128, "tile_m": 64, "tile_n": 256}
#include "cutlass/cutlass.h"
#include "cutlass/gemm/collective/collective_builder.hpp"
#include "cutlass/gemm/device/gemm_universal_adapter.h"
#include "cutlass/gemm/kernel/gemm_universal.hpp"
#include "cutlass/epilogue/collective/collective_builder.hpp"

using ElemA = cutlass::bfloat16_t;
using ElemB = cutlass::bfloat16_t;
using ElemCD = cutlass::bfloat16_t;
using Acc  = float;
using TileShape    = cute::Shape<cute::_64, cute::_256, cute::_128>;
using ClusterShape = cute::Shape<cute::_1, cute::_1, cute::_1>;

using CollectiveEpilogue = typename cutlass::epilogue::collective::CollectiveBuilder<
    cutlass::arch::Sm100, cutlass::arch::OpClassTensorOp,
    TileShape, ClusterShape,
    cutlass::epilogue::collective::EpilogueTileAuto,
    Acc, Acc,
    ElemCD, cutlass::layout::RowMajor, 128 / cutlass::sizeof_bits<ElemCD>::value,
    ElemCD, cutlass::layout::RowMajor, 128 / cutlass::sizeof_bits<ElemCD>::value,
    cutlass::epilogue::collective::EpilogueScheduleAuto
  >::CollectiveOp;

using CollectiveMainloop = typename cutlass::gemm::collective::CollectiveBuilder<
    cutlass::arch::Sm100, cutlass::arch::OpClassTensorOp,
    ElemA, cutlass::layout::ColumnMajor, 128 / cutlass::sizeof_bits<ElemA>::value,
    ElemB, cutlass::layout::ColumnMajor, 128 / cutlass::sizeof_bits<ElemB>::value,
    Acc,
    TileShape, ClusterShape,
    cutlass::gemm::collective::StageCountAutoCarveout<static_cast<int>(sizeof(typename CollectiveEpilogue::SharedStorage))>,
    cutlass::gemm::collective::KernelScheduleAuto
  >::CollectiveOp;

using GemmKernel = cutlass::gemm::kernel::GemmUniversal<
    cute::Shape<int,int,int,int>,
    CollectiveMainloop,
    CollectiveEpilogue
>;
using Gemm = cutlass::gemm::device::GemmUniversalAdapter<GemmKernel>;

// Force the device kernel symbol into the cubin without needing a host main.
auto* _anchor = &cutlass::device_kernel<GemmKernel>;


// ===== COMPILED SASS (sm_100a) =====

	.target	sm_100a

	.elftype	@"ET_EXEC"


//--------------------- .note.nv.tkinfo           --------------------------
	.section	.note.nv.tkinfo,"",@"SHT_NOTE"
	.sectionflags	@"SHF_NOTE_NV_TKINFO"
	.tkinfo
        /*0018*/ 	.word	0x00000002
        /*0030*/ 	.string	""
        /*0030*/ 	.string	"ptxas"
        /*0030*/ 	.string	"Cuda compilation tools, release 13.0, V13.0.88"
        /*0030*/ 	.string	"Build cuda_13.0.r13.0/compiler.36424714_0"
        /*0030*/ 	.string	"-arch sm_100a -m 64 "



//--------------------- .note.nv.cuinfo           --------------------------
	.section	.note.nv.cuinfo,"",@"SHT_NOTE"
	.sectionflags	@"SHF_NOTE_NV_CUINFO"
        /*0018*/ 	.short	0x0002
        /*001a*/ 	.short	0x0064
        /*001c*/ 	.short	0x0082
	.zero		2


//--------------------- .nv.info                  --------------------------
	.section	.nv.info,"",@"SHT_CUDA_INFO"
	.align	4


	//----- nvinfo : EIATTR_REGCOUNT
	.align		4
        /*0000*/ 	.byte	0x04, 0x2f
        /*0002*/ 	.short	(.L_19 - .L_18)
	.align		4
.L_18:
        /*0004*/ 	.word	index@(_ZN7cutlass13device_kernelINS_4gemm6kernel13GemmUniversalIN4cute5tupleIJiiiiEEENS1_10collective13CollectiveMmaINS1_35MainloopSm100TmaUmmaWarpSpecializedILi2ELi2ELi4ENS5_IJNS4_1CILi1EEESB_SB_EEEEENS5_IJNSA_ILi64EEENSA_ILi256EEENSA_ILi128EEEEEENS_10bfloat16_tENS5_IJSB_llEEESI_NS5_IJlSB_lEEENS4_8TiledMMAINS4_8MMA_AtomIJNS4_20SM100_MMA_F16BF16_SSISI_SI_fLi64ELi256ELNS4_4UMMA5MajorE1ELSP_0ELNSO_7ScaleInE0ELSQ_0EEEEEENS4_6LayoutISC_NS5_IJNSA_ILi0EEESU_SU_EEEEENS5_IJNS4_10UnderscoreESX_SX_EEEEENS4_13SM90_TMA_LOADENS4_14ComposedLayoutINS4_7SwizzleILi3ELi4ELi3EEENS4_18smem_ptr_flag_bitsILi16EEENST_INS5_IJSE_NSA_ILi8EEEEEENS5_IJSB_SE_EEEEEEEvNS4_8identityES10_NS11_IS13_S15_NST_INS5_IJS16_SE_EEENS5_IJSE_SB_EEEEEEEvS1B_EENS_8epilogue10collective18CollectiveEpilogueINS1H_23Sm100TmaWarpSpecializedILi4ELi2ELi32ELb1ELb0EEEJSH_NS5_IJNST_ISE_SB_EES1M_EEESI_SK_SI_SK_NS1H_6fusion15FusionCallbacksIS1L_NS1O_17LinearCombinationISI_fSI_fLNS_15FloatRoundStyleE2EEESH_S1N_JEEENS4_5SM1004TMEM4LOAD26SM100_TMEM_LOAD_16dp256b8xES10_S1F_NS4_17SM75_U32x4_LDSM_NENS4_14SM90_TMA_STOREES1F_NS4_17SM90_U32x4_STSM_NENS4_39AutoVectorizingCopyWithAssumedAlignmentILi128EEEEEEvvEEEEvNT_6ParamsE)
        /*0008*/ 	.word	0x00000070


	//----- nvinfo : EIATTR_FRAME_SIZE
	.align		4
.L_19:
        /*000c*/ 	.byte	0x04, 0x11
        /*000e*/ 	.short	(.L_21 - .L_20)
	.align		4
.L_20:
        /*0010*/ 	.word	index@($__internal_2_$__cuda_sm10x_tcgen05_guardrail_trap_unallocated_columns_being_dealloced)
        /*0014*/ 	.word	0x00000000


	//----- nvinfo : EIATTR_FRAME_SIZE
	.align		4
.L_21:
        /*0018*/ 	.byte	0x04, 0x11
        /*001a*/ 	.short	(.L_23 - .L_22)
	.align		4
.L_22:
        /*001c*/ 	.word	index@($__internal_1_$__cuda_sm10x_tcgen05_guardrail_trap_phase_invalid_during_alloc)
        /*0020*/ 	.word	0x00000000


	//----- nvinfo : EIATTR_FRAME_SIZE
	.align		4
.L_23:
        /*0024*/ 	.byte	0x04, 0x11
        /*0026*/ 	.short	(.L_25 - .L_24)
	.align		4
.L_24:
        /*0028*/ 	.word	index@($__internal_0_$__cuda_sm10x_tcgen05_guardrail_trap_col_being_dealloced_not_returned_by_alloc)
        /*002c*/ 	.word	0x00000000


	//----- nvinfo : EIATTR_FRAME_SIZE
	.align		4
.L_25:
        /*0030*/ 	.byte	0x04, 0x11
        /*0032*/ 	.short	(.L_27 - .L_26)
	.align		4
.L_26:
        /*0034*/ 	.word	index@(_ZN7cutlass13device_kernelINS_4gemm6kernel13GemmUniversalIN4cute5tupleIJiiiiEEENS1_10collective13CollectiveMmaINS1_35MainloopSm100TmaUmmaWarpSpecializedILi2ELi2ELi4ENS5_IJNS4_1CILi1EEESB_SB_EEEEENS5_IJNSA_ILi64EEENSA_ILi256EEENSA_ILi128EEEEEENS_10bfloat16_tENS5_IJSB_llEEESI_NS5_IJlSB_lEEENS4_8TiledMMAINS4_8MMA_AtomIJNS4_20SM100_MMA_F16BF16_SSISI_SI_fLi64ELi256ELNS4_4UMMA5MajorE1ELSP_0ELNSO_7ScaleInE0ELSQ_0EEEEEENS4_6LayoutISC_NS5_IJNSA_ILi0EEESU_SU_EEEEENS5_IJNS4_10UnderscoreESX_SX_EEEEENS4_13SM90_TMA_LOADENS4_14ComposedLayoutINS4_7SwizzleILi3ELi4ELi3EEENS4_18smem_ptr_flag_bitsILi16EEENST_INS5_IJSE_NSA_ILi8EEEEEENS5_IJSB_SE_EEEEEEEvNS4_8identityES10_NS11_IS13_S15_NST_INS5_IJS16_SE_EEENS5_IJSE_SB_EEEEEEEvS1B_EENS_8epilogue10collective18CollectiveEpilogueINS1H_23Sm100TmaWarpSpecializedILi4ELi2ELi32ELb1ELb0EEEJSH_NS5_IJNST_ISE_SB_EES1M_EEESI_SK_SI_SK_NS1H_6fusion15FusionCallbacksIS1L_NS1O_17LinearCombinationISI_fSI_fLNS_15FloatRoundStyleE2EEESH_S1N_JEEENS4_5SM1004TMEM4LOAD26SM100_TMEM_LOAD_16dp256b8xES10_S1F_NS4_17SM75_U32x4_LDSM_NENS4_14SM90_TMA_STOREES1F_NS4_17SM90_U32x4_STSM_NENS4_39AutoVectorizingCopyWithAssumedAlignmentILi128EEEEEEvvEEEEvNT_6ParamsE)
        /*0038*/ 	.word	0x00000000


	//----- nvinfo : EIATTR_MIN_STACK_SIZE
	.align		4
.L_27:
        /*003c*/ 	.byte	0x04, 0x12
        /*003e*/ 	.short	(.L_29 - .L_28)
	.align		4
.L_28:
        /*0040*/ 	.word	index@(_ZN7cutlass13device_kernelINS_4gemm6kernel13GemmUniversalIN4cute5tupleIJiiiiEEENS1_10collective13CollectiveMmaINS1_35MainloopSm100TmaUmmaWarpSpecializedILi2ELi2ELi4ENS5_IJNS4_1CILi1EEESB_SB_EEEEENS5_IJNSA_ILi64EEENSA_ILi256EEENSA_ILi128EEEEEENS_10bfloat16_tENS5_IJSB_llEEESI_NS5_IJlSB_lEEENS4_8TiledMMAINS4_8MMA_AtomIJNS4_20SM100_MMA_F16BF16_SSISI_SI_fLi64ELi256ELNS4_4UMMA5MajorE1ELSP_0ELNSO_7ScaleInE0ELSQ_0EEEEEENS4_6LayoutISC_NS5_IJNSA_ILi0EEESU_SU_EEEEENS5_IJNS4_10UnderscoreESX_SX_EEEEENS4_13SM90_TMA_LOADENS4_14ComposedLayoutINS4_7SwizzleILi3ELi4ELi3EEENS4_18smem_ptr_flag_bitsILi16EEENST_INS5_IJSE_NSA_ILi8EEEEEENS5_IJSB_SE_EEEEEEEvNS4_8identityES10_NS11_IS13_S15_NST_INS5_IJS16_SE_EEENS5_IJSE_SB_EEEEEEEvS1B_EENS_8epilogue10collective18CollectiveEpilogueINS1H_23Sm100TmaWarpSpecializedILi4ELi2ELi32ELb1ELb0EEEJSH_NS5_IJNST_ISE_SB_EES1M_EEESI_SK_SI_SK_NS1H_6fusion15FusionCallbacksIS1L_NS1O_17LinearCombinationISI_fSI_fLNS_15FloatRoundStyleE2EEESH_S1N_JEEENS4_5SM1004TMEM4LOAD26SM100_TMEM_LOAD_16dp256b8xES10_S1F_NS4_17SM75_U32x4_LDSM_NENS4_14SM90_TMA_STOREES1F_NS4_17SM90_U32x4_STSM_NENS4_39AutoVectorizingCopyWithAssumedAlignmentILi128EEEEEEvvEEEEvNT_6ParamsE)
        /*0044*/ 	.word	0x00000000
.L_29:


//--------------------- .nv.compat                --------------------------
	.section	.nv.compat,"",@"SHT_CUDA_COMPAT_INFO"
	.align	4
        /*0000*/ 	.byte	0x02, 0x09, 0x01, 0x00, 0x02, 0x02, 0x02, 0x00, 0x02, 0x05, 0x05, 0x00, 0x03, 0x07, 0x01, 0x01
        /*0010*/ 	.byte	0x02, 0x03, 0x01, 0x00, 0x02, 0x06, 0x01, 0x00, 0x04, 0x0b, 0x08, 0x00, 0x09, 0x00, 0x00, 0x00
        /*0020*/ 	.byte	0x00, 0x00, 0x00, 0x00


//--------------------- .nv.info._ZN7cutlass13device_kernelINS_4gemm6kernel13GemmUniversalIN4cute5tupleIJiiiiEEENS1_10collective13CollectiveMmaINS1_35MainloopSm100TmaUmmaWarpSpecializedILi2ELi2ELi4ENS5_IJNS4_1CILi1EEESB_SB_EEEEENS5_IJNSA_ILi64EEENSA_ILi256EEENSA_ILi128EEEEEENS_10bfloat16_tENS5_IJSB_llEEESI_NS5_IJlSB_lEEENS4_8TiledMMAINS4_8MMA_AtomIJNS4_20SM100_MMA_F16BF16_SSISI_SI_fLi64ELi256ELNS4_4UMMA5MajorE1ELSP_0ELNSO_7ScaleInE0ELSQ_0EEEEEENS4_6LayoutISC_NS5_IJNSA_ILi0EEESU_SU_EEEEENS5_IJNS4_10UnderscoreESX_SX_EEEEENS4_13SM90_TMA_LOADENS4_14ComposedLayoutINS4_7SwizzleILi3ELi4ELi3EEENS4_18smem_ptr_flag_bitsILi16EEENST_INS5_IJSE_NSA_ILi8EEEEEENS5_IJSB_SE_EEEEEEEvNS4_8identityES10_NS11_IS13_S15_NST_INS5_IJS16_SE_EEENS5_IJSE_SB_EEEEEEEvS1B_EENS_8epilogue10collective18CollectiveEpilogueINS1H_23Sm100TmaWarpSpecializedILi4ELi2ELi32ELb1ELb0EEEJSH_NS5_IJNST_ISE_SB_EES1M_EEESI_SK_SI_SK_NS1H_6fusion15FusionCallbacksIS1L_NS1O_17LinearCombinationISI_fSI_fLNS_15FloatRoundStyleE2EEESH_S1N_JEEENS4_5SM1004TMEM4LOAD26SM100_TMEM_LOAD_16dp256b8xES10_S1F_NS4_17SM75_U32x4_LDSM_NENS4_14SM90_TMA_STOREES1F_NS4_17SM90_U32x4_STSM_NENS4_39AutoVectorizingCopyWithAssumedAlignmentILi128EEEEEEvvEEEEvNT_6ParamsE --------------------------
	.section	.nv.info._ZN7cutlass13device_kernelINS_4gemm6kernel13GemmUniversalIN4cute5tupleIJiiiiEEENS1_10collective13CollectiveMmaINS1_35MainloopSm100TmaUmmaWarpSpecializedILi2ELi2ELi4ENS5_IJNS4_1CILi1EEESB_SB_EEEEENS5_IJNSA_ILi64EEENSA_ILi256EEENSA_ILi128EEEEEENS_10bfloat16_tENS5_IJSB_llEEESI_NS5_IJlSB_lEEENS4_8TiledMMAINS4_8MMA_AtomIJNS4_20SM100_MMA_F16BF16_SSISI_SI_fLi64ELi256ELNS4_4UMMA5MajorE1ELSP_0ELNSO_7ScaleInE0ELSQ_0EEEEEENS4_6LayoutISC_NS5_IJNSA_ILi0EEESU_SU_EEEEENS5_IJNS4_10UnderscoreESX_SX_EEEEENS4_13SM90_TMA_LOADENS4_14ComposedLayoutINS4_7SwizzleILi3ELi4ELi3EEENS4_18smem_ptr_flag_bitsILi16EEENST_INS5_IJSE_NSA_ILi8EEEEEENS5_IJSB_SE_EEEEEEEvNS4_8identityES10_NS11_IS13_S15_NST_INS5_IJS16_SE_EEENS5_IJSE_SB_EEEEEEEvS1B_EENS_8epilogue10collective18CollectiveEpilogueINS1H_23Sm100TmaWarpSpecializedILi4ELi2ELi32ELb1ELb0EEEJSH_NS5_IJNST_ISE_SB_EES1M_EEESI_SK_SI_SK_NS1H_6fusion15FusionCallbacksIS1L_NS1O_17LinearCombinationISI_fSI_fLNS_15FloatRoundStyleE2EEESH_S1N_JEEENS4_5SM1004TMEM4LOAD26SM100_TMEM_LOAD_16dp256b8xES10_S1F_NS4_17SM75_U32x4_LDSM_NENS4_14SM90_TMA_STOREES1F_NS4_17SM90_U32x4_STSM_NENS4_39AutoVectorizingCopyWithAssumedAlignmentILi128EEEEEEvvEEEEvNT_6ParamsE,"",@"SHT_CUDA_INFO"
	.sectionflags	@""
	.align	4


	//----- nvinfo : EIATTR_CUDA_API_VERSION
	.align		4
        /*0000*/ 	.byte	0x04, 0x37
        /*0002*/ 	.short	(.L_31 - .L_30)
.L_30:
        /*0004*/ 	.word	0x00000082


	//----- nvinfo : EIATTR_KPARAM_INFO
	.align		4
.L_31:
        /*0008*/ 	.byte	0x04, 0x17
        /*000a*/ 	.short	(.L_33 - .L_32)
.L_32:
        /*000c*/ 	.word	0x00000000
        /*0010*/ 	.short	0x0000
        /*0012*/ 	.short	0x0000
        /*0014*/ 	.byte	0x00, 0xf0, 0x01, 0x20


	//----- nvinfo : EIATTR_AT_ENTRY_FRAGMENTS
	.align		4
.L_33:
        /*0018*/ 	.byte	0x04, 0x4f
        /*001a*/ 	.short	(.L_35 - .L_34)


	//   ....[0]....
.L_34:
        /*001c*/ 	.word	0x00000006


	//----- nvinfo : EIATTR_RESERVED_SMEM_USED
	.align		4
.L_35:
        /*0020*/ 	.byte	0x01, 0x41
	.zero		2


	//----- nvinfo : EIATTR_SPARSE_MMA_MASK
	.align		4
        /*0024*/ 	.byte	0x03, 0x50
        /*0026*/ 	.short	0x0000


	//----- nvinfo : EIATTR_TCGEN05_1CTA_USED
	.align		4
        /*0028*/ 	.byte	0x01, 0x51
	.zero		2


	//----- nvinfo : EIATTR_MAXREG_COUNT
	.align		4
        /*002c*/ 	.byte	0x03, 0x1b
        /*002e*/ 	.short	0x00ff


	//----- nvinfo : EIATTR_NUM_BARRIERS
	.align		4
        /*0030*/ 	.byte	0x02, 0x4c
        /*0032*/ 	.byte	0x07
	.zero		1


	//----- nvinfo : EIATTR_EXTERNS
	.align		4
        /*0034*/ 	.byte	0x04, 0x0f
        /*0036*/ 	.short	(.L_37 - .L_36)


	//   ....[0]....
	.align		4
.L_36:
        /*0038*/ 	.word	index@(__assertfail)


	//----- nvinfo : EIATTR_MERCURY_ISA_VERSION
	.align		4
.L_37:
        /*003c*/ 	.byte	0x03, 0x5f
        /*003e*/ 	.short	0x0101


	//----- nvinfo : EIATTR_INT_WARP_WIDE_INSTR_OFFSETS
	.align		4
        /*0040*/ 	.byte	0x04, 0x31
        /*0042*/ 	.short	(.L_39 - .L_38)


	//   ....[0]....
.L_38:
        /*0044*/ 	.word	0x00001e60


	//   ....[1]....
        /*0048*/ 	.word	0x00003990


	//   ....[2]....
        /*004c*/ 	.word	0x000039c0


	//   ....[3]....
        /*0050*/ 	.word	0x00003a10


	//   ....[4]....
        /*0054*/ 	.word	0x00004330


	//   ....[5]....
        /*0058*/ 	.word	0x00004390


	//   ....[6]....
        /*005c*/ 	.word	0x00004470


	//   ....[7]....
        /*0060*/ 	.word	0x000044e0


	//   ....[8]....
        /*0064*/ 	.word	0x000045f0


	//   ....[9]....
        /*0068*/ 	.word	0x00004680


	//   ....[10]....
        /*006c*/ 	.word	0x00004850


	//   ....[11]....
        /*0070*/ 	.word	0x000049b0


	//----- nvinfo : EIATTR_COOP_GROUP_MASK_REGIDS
	.align		4
.L_39:
        /*0074*/ 	.byte	0x04, 0x29
        /*0076*/ 	.short	(.L_41 - .L_40)


	//   ....[0]....
.L_40:
        /*0078*/ 	.word	0xffffffff


	//   ....[1]....
        /*007c*/ 	.word	0xffffffff


	//   ....[2]....
        /*0080*/ 	.word	0xffffffff


	//   ....[3]....
        /*0084*/ 	.word	0xffffffff


	//   ....[4]....
        /*0088*/ 	.word	0xffffffff


	//   ....[5]....
        /*008c*/ 	.word	0xffffffff


	//   ....[6]....
        /*0090*/ 	.word	0xffffffff


	//   ....[7]....
        /*0094*/ 	.word	0xffffffff


	//   ....[8]....
        /*0098*/ 	.word	0xffffffff


	//   ....[9]....
        /*009c*/ 	.word	0xffffffff


	//   ....[10]....
        /*00a0*/ 	.word	0xffffffff


	//   ....[11]....
        /*00a4*/ 	.word	0xffffffff


	//   ....[12]....
        /*00a8*/ 	.word	0xffffffff


	//----- nvinfo : EIATTR_COOP_GROUP_INSTR_OFFSETS
	.align		4
.L_41:
        /*00ac*/ 	.byte	0x04, 0x28
        /*00ae*/ 	.short	(.L_43 - .L_42)


	//   ....[0]....
.L_42:
        /*00b0*/ 	.word	0x00000090


	//   ....[1]....
        /*00b4*/ 	.word	0x000004d0


	//   ....[2]....
        /*00b8*/ 	.word	0x00000600


	//   ....[3]....
        /*00bc*/ 	.word	0x000007a0


	//   ....[4]....
        /*00c0*/ 	.word	0x000008a0


	//   ....[5]....
        /*00c4*/ 	.word	0x00000a10


	//   ....[6]....
        /*00c8*/ 	.word	0x00000bb0


	//   ....[7]....
        /*00cc*/ 	.word	0x00001d40


	//   ....[8]....
        /*00d0*/ 	.word	0x00002a00


	//   ....[9]....
        /*00d4*/ 	.word	0x00002c10


	//   ....[10]....
        /*00d8*/ 	.word	0x00002c40


	//   ....[11]....
        /*00dc*/ 	.word	0x00003880


	//   ....[12]....
        /*00e0*/ 	.word	0x00003ab0


	//----- nvinfo : EIATTR_VRC_CTA_INIT_COUNT
	.align		4
.L_43:
        /*00e4*/ 	.byte	0x02, 0x4a
        /*00e6*/ 	.byte	0x80
	.zero		1


	//----- nvinfo : EIATTR_SYSCALL_OFFSETS
	.align		4
        /*00e8*/ 	.byte	0x04, 0x46
        /*00ea*/ 	.short	(.L_45 - .L_44)


	//   ....[0]....
.L_44:
        /*00ec*/ 	.word	0x00005460


	//   ....[1]....
        /*00f0*/ 	.word	0x00005550


	//   ....[2]....
        /*00f4*/ 	.word	0x00005d80


	//   ....[3]....
        /*00f8*/ 	.word	0x00006a40


	//   ....[4]....
        /*00fc*/ 	.word	0x000076a0


	//   ....[5]....
        /*0100*/ 	.word	0x00008300


	//----- nvinfo : EIATTR_MBARRIER_INSTR_OFFSETS
	.align		4
.L_45:
        /*0104*/ 	.byte	0x04, 0x39
        /*0106*/ 	.short	(.L_47 - .L_46)


	//   ....[0]....
.L_46:
        /*0108*/ 	.word	0x000005b0
        /*010c*/ 	.word	0x000000ff
        /*0110*/ 	.word	0x00000000
        /*0114*/ 	.short	0x0100
        /*0116*/ 	.byte	0x05
	.zero		1


	//   ....[1]....
        /*0118*/ 	.word	0x000005c0
        /*011c*/ 	.word	0x000000ff
        /*0120*/ 	.word	0x00000010
        /*0124*/ 	.short	0x0100
        /*0126*/ 	.byte	0x05
	.zero		1


	//   ....[2]....
        /*0128*/ 	.word	0x000005d0
        /*012c*/ 	.word	0x000000ff
        /*0130*/ 	.word	0x00000008
        /*0134*/ 	.short	0x0100
        /*0136*/ 	.byte	0x05
	.zero		1


	//   ....[3]....
        /*0138*/ 	.word	0x000005e0
        /*013c*/ 	.word	0x000000ff
        /*0140*/ 	.word	0x00000018
        /*0144*/ 	.short	0x0100
        /*0146*/ 	.byte	0x05
	.zero		1


	//   ....[4]....
        /*0148*/ 	.word	0x00000710
        /*014c*/ 	.word	0x000000ff
        /*0150*/ 	.word	0x00000020
        /*0154*/ 	.short	0x0100
        /*0156*/ 	.byte	0x07
	.zero		1


	//   ....[5]....
        /*0158*/ 	.word	0x00000720
        /*015c*/ 	.word	0x000000ff
        /*0160*/ 	.word	0x00000040
        /*0164*/ 	.short	0x0100
        /*0166*/ 	.byte	0x07
	.zero		1


	//   ....[6]....
        /*0168*/ 	.word	0x00000730
        /*016c*/ 	.word	0x000000ff
        /*0170*/ 	.word	0x00000028
        /*0174*/ 	.short	0x0100
        /*0176*/ 	.byte	0x07
	.zero		1


	//   ....[7]....
        /*0178*/ 	.word	0x00000740
        /*017c*/ 	.word	0x000000ff
        /*0180*/ 	.word	0x00000048
        /*0184*/ 	.short	0x0100
        /*0186*/ 	.byte	0x07
	.zero		1


	//   ....[8]....
        /*0188*/ 	.word	0x00000750
        /*018c*/ 	.word	0x000000ff
        /*0190*/ 	.word	0x00000030
        /*0194*/ 	.short	0x0100
        /*0196*/ 	.byte	0x07
	.zero		1


	//   ....[9]....
        /*0198*/ 	.word	0x00000760
        /*019c*/ 	.word	0x000000ff
        /*01a0*/ 	.word	0x00000050
        /*01a4*/ 	.short	0x0100
        /*01a6*/ 	.byte	0x07
	.zero		1


	//   ....[10]....
        /*01a8*/ 	.word	0x00000770
        /*01ac*/ 	.word	0x000000ff
        /*01b0*/ 	.word	0x00000038
        /*01b4*/ 	.short	0x0100
        /*01b6*/ 	.byte	0x07
	.zero		1


	//   ....[11]....
        /*01b8*/ 	.word	0x00000780
        /*01bc*/ 	.word	0x000000ff
        /*01c0*/ 	.word	0x00000058
        /*01c4*/ 	.short	0x0100
        /*01c6*/ 	.byte	0x07
	.zero		1


	//   ....[12]....
        /*01c8*/ 	.word	0x00000870
        /*01cc*/ 	.word	0x000000ff
        /*01d0*/ 	.word	0x00000060
        /*01d4*/ 	.short	0x0100
        /*01d6*/ 	.byte	0x05
	.zero		1


	//   ....[13]....
        /*01d8*/ 	.word	0x00000880
        /*01dc*/ 	.word	0x000000ff
        /*01e0*/ 	.word	0x00000068
        /*01e4*/ 	.short	0x0100
        /*01e6*/ 	.byte	0x05
	.zero		1


	//   ....[14]....
        /*01e8*/ 	.word	0x000009c0
        /*01ec*/ 	.word	0x000000ff
        /*01f0*/ 	.word	0x00000070
        /*01f4*/ 	.short	0x0100
        /*01f6*/ 	.byte	0x05
	.zero		1


	//   ....[15]....
        /*01f8*/ 	.word	0x000009d0
        /*01fc*/ 	.word	0x000000ff
        /*0200*/ 	.word	0x00000080
        /*0204*/ 	.short	0x0100
        /*0206*/ 	.byte	0x05
	.zero		1


	//   ....[16]....
        /*0208*/ 	.word	0x000009e0
        /*020c*/ 	.word	0x000000ff
        /*0210*/ 	.word	0x00000078
        /*0214*/ 	.short	0x0100
        /*0216*/ 	.byte	0x05
	.zero		1


	//   ....[17]....
        /*0218*/ 	.word	0x000009f0
        /*021c*/ 	.word	0x000000ff
        /*0220*/ 	.word	0x00000088
        /*0224*/ 	.short	0x0100
        /*0226*/ 	.byte	0x05
	.zero		1


	//   ....[18]....
        /*0228*/ 	.word	0x00000b20
        /*022c*/ 	.word	0x000000ff
        /*0230*/ 	.word	0x00000090
        /*0234*/ 	.short	0x0100
        /*0236*/ 	.byte	0x07
	.zero		1


	//   ....[19]....
        /*0238*/ 	.word	0x00000b30
        /*023c*/ 	.word	0x000000ff
        /*0240*/ 	.word	0x000000b0
        /*0244*/ 	.short	0x0100
        /*0246*/ 	.byte	0x07
	.zero		1


	//   ....[20]....
        /*0248*/ 	.word	0x00000b40
        /*024c*/ 	.word	0x000000ff
        /*0250*/ 	.word	0x00000098
        /*0254*/ 	.short	0x0100
        /*0256*/ 	.byte	0x07
	.zero		1


	//   ....[21]....
        /*0258*/ 	.word	0x00000b50
        /*025c*/ 	.word	0x000000ff
        /*0260*/ 	.word	0x000000b8
        /*0264*/ 	.short	0x0100
        /*0266*/ 	.byte	0x07
	.zero		1


	//   ....[22]....
        /*0268*/ 	.word	0x00000b60
        /*026c*/ 	.word	0x000000ff
        /*0270*/ 	.word	0x000000a0
        /*0274*/ 	.short	0x0100
        /*0276*/ 	.byte	0x07
	.zero		1


	//   ....[23]....
        /*0278*/ 	.word	0x00000b70
        /*027c*/ 	.word	0x000000ff
        /*0280*/ 	.word	0x000000c0
        /*0284*/ 	.short	0x0100
        /*0286*/ 	.byte	0x07
	.zero		1


	//   ....[24]....
        /*0288*/ 	.word	0x00000b80
        /*028c*/ 	.word	0x000000ff
        /*0290*/ 	.word	0x000000a8
        /*0294*/ 	.short	0x0100
        /*0296*/ 	.byte	0x07
	.zero		1


	//   ....[25]....
        /*0298*/ 	.word	0x00000b90
        /*029c*/ 	.word	0x000000ff
        /*02a0*/ 	.word	0x000000c8
        /*02a4*/ 	.short	0x0100
        /*02a6*/ 	.byte	0x07
	.zero		1


	//   ....[26]....
        /*02a8*/ 	.word	0x00000c80
        /*02ac*/ 	.word	0x000000ff
        /*02b0*/ 	.word	0x000000d0
        /*02b4*/ 	.short	0x0100
        /*02b6*/ 	.byte	0x05
	.zero		1


	//   ....[27]....
        /*02b8*/ 	.word	0x00000c90
        /*02bc*/ 	.word	0x000000ff
        /*02c0*/ 	.word	0x000000e0
        /*02c4*/ 	.short	0x0100
        /*02c6*/ 	.byte	0x05
	.zero		1


	//   ....[28]....
        /*02c8*/ 	.word	0x00000ca0
        /*02cc*/ 	.word	0x000000ff
        /*02d0*/ 	.word	0x000000d8
        /*02d4*/ 	.short	0x0100
        /*02d6*/ 	.byte	0x05
	.zero		1


	//   ....[29]....
        /*02d8*/ 	.word	0x00000cb0
        /*02dc*/ 	.word	0x000000ff
        /*02e0*/ 	.word	0x000000e8
        /*02e4*/ 	.short	0x0100
        /*02e6*/ 	.byte	0x05
	.zero		1


	//   ....[30]....
        /*02e8*/ 	.word	0x00001580
        /*02ec*/ 	.word	0x00000002
        /*02f0*/ 	.word	0x000000e0
        /*02f4*/ 	.short	0x010a
        /*02f6*/ 	.byte	0xff
	.zero		1


	//   ....[31]....
        /*02f8*/ 	.word	0x000015b0
        /*02fc*/ 	.word	0x00000002
        /*0300*/ 	.word	0x000000d0
        /*0304*/ 	.short	0x0101
        /*0306*/ 	.byte	0xff
	.zero		1


	//   ....[32]....
        /*0308*/ 	.word	0x00001680
        /*030c*/ 	.word	0x000000ff
        /*0310*/ 	.word	0x00000010
        /*0314*/ 	.short	0x010a
        /*0316*/ 	.byte	0x08
	.zero		1


	//   ....[33]....
        /*0318*/ 	.word	0x00001720
        /*031c*/ 	.word	0x000000ff
        /*0320*/ 	.word	0x00000010
        /*0324*/ 	.short	0x010a
        /*0326*/ 	.byte	0x21
	.zero		1


	//   ....[34]....
        /*0328*/ 	.word	0x00001870
        /*032c*/ 	.word	0x000000ff
        /*0330*/ 	.word	0x00000010
        /*0334*/ 	.short	0x010a
        /*0336*/ 	.byte	0x08
	.zero		1


	//   ....[35]....
        /*0338*/ 	.word	0x000019e0
        /*033c*/ 	.word	0x000000ff
        /*0340*/ 	.word	0x00000068
        /*0344*/ 	.short	0x0101
        /*0346*/ 	.byte	0x04
	.zero		1


	//   ....[36]....
        /*0348*/ 	.word	0x00001a00
        /*034c*/ 	.word	0x000000ff
        /*0350*/ 	.word	0x00000010
        /*0354*/ 	.short	0x010a
        /*0356*/ 	.byte	0x08
	.zero		1


	//   ....[37]....
        /*0358*/ 	.word	0x00001a80
        /*035c*/ 	.word	0x000000ff
        /*0360*/ 	.word	0x00000010
        /*0364*/ 	.short	0x010a
        /*0366*/ 	.byte	0x19
	.zero		1


	//   ....[38]....
        /*0368*/ 	.word	0x00001bd0
        /*036c*/ 	.word	0x000000ff
        /*0370*/ 	.word	0x00000010
        /*0374*/ 	.short	0x010a
        /*0376*/ 	.byte	0x08
	.zero		1


	//   ....[39]....
        /*0378*/ 	.word	0x00001d70
        /*037c*/ 	.word	0x00000002
        /*0380*/ 	.word	0x00000070
        /*0384*/ 	.short	0x010a
        /*0386*/ 	.byte	0xff
	.zero		1


	//   ....[40]....
        /*0388*/ 	.word	0x00001e30
        /*038c*/ 	.word	0x00000002
        /*0390*/ 	.word	0x00000000
        /*0394*/ 	.short	0x0101
        /*0396*/ 	.byte	0xff
	.zero		1


	//   ....[41]....
        /*0398*/ 	.word	0x00002390
        /*039c*/ 	.word	0x000000ff
        /*03a0*/ 	.word	0x00000000
        /*03a4*/ 	.short	0x010a
        /*03a6*/ 	.byte	0x04
	.zero		1


	//   ....[42]....
        /*03a8*/ 	.word	0x00002430
        /*03ac*/ 	.word	0x00000000
        /*03b0*/ 	.word	0x00000000
        /*03b4*/ 	.short	0x010a
        /*03b6*/ 	.byte	0xff
	.zero		1


	//   ....[43]....
        /*03b8*/ 	.word	0x00002550
        /*03bc*/ 	.word	0x00000000
        /*03c0*/ 	.word	0x000000d0
        /*03c4*/ 	.short	0x010a
        /*03c6*/ 	.byte	0xff
	.zero		1


	//   ....[44]....
        /*03c8*/ 	.word	0x000025c0
        /*03cc*/ 	.word	0x00000000
        /*03d0*/ 	.word	0x00000000
        /*03d4*/ 	.short	0x0101
        /*03d6*/ 	.byte	0xff
	.zero		1


	//   ....[45]....
        /*03d8*/ 	.word	0x000025e0
        /*03dc*/ 	.word	0x000000ff
        /*03e0*/ 	.word	0x00000080
        /*03e4*/ 	.short	0x010a
        /*03e6*/ 	.byte	0x05
	.zero		1


	//   ....[46]....
        /*03e8*/ 	.word	0x00002700
        /*03ec*/ 	.word	0x00000000
        /*03f0*/ 	.word	0x00000070
        /*03f4*/ 	.short	0x010a
        /*03f6*/ 	.byte	0xff
	.zero		1


	//   ....[47]....
        /*03f8*/ 	.word	0x00002800
        /*03fc*/ 	.word	0x00000000
        /*0400*/ 	.word	0x00000000
        /*0404*/ 	.short	0x0101
        /*0406*/ 	.byte	0xff
	.zero		1


	//   ....[48]....
        /*0408*/ 	.word	0x00002890
        /*040c*/ 	.word	0x000000ff
        /*0410*/ 	.word	0x00000080
        /*0414*/ 	.short	0x0106
        /*0416*/ 	.byte	0x05
	.zero		1


	//   ....[49]....
        /*0418*/ 	.word	0x000028b0
        /*041c*/ 	.word	0x000000ff
        /*0420*/ 	.word	0x00000080
        /*0424*/ 	.short	0x010a
        /*0426*/ 	.byte	0x05
	.zero		1


	//   ....[50]....
        /*0428*/ 	.word	0x00002940
        /*042c*/ 	.word	0x000000ff
        /*0430*/ 	.word	0x00000080
        /*0434*/ 	.short	0x0106
        /*0436*/ 	.byte	0x04
	.zero		1


	//   ....[51]....
        /*0438*/ 	.word	0x00002980
        /*043c*/ 	.word	0x00000000
        /*0440*/ 	.word	0x00000080
        /*0444*/ 	.short	0x010a
        /*0446*/ 	.byte	0xff
	.zero		1


	//   ....[52]....
        /*0448*/ 	.word	0x00002f30
        /*044c*/ 	.word	0x00000000
        /*0450*/ 	.word	0x00000070
        /*0454*/ 	.short	0x010a
        /*0456*/ 	.byte	0xff
	.zero		1


	//   ....[53]....
        /*0458*/ 	.word	0x00003040
        /*045c*/ 	.word	0x00000003
        /*0460*/ 	.word	0x00000000
        /*0464*/ 	.short	0x0101
        /*0466*/ 	.byte	0xff
	.zero		1


	//   ....[54]....
        /*0468*/ 	.word	0x00003050
        /*046c*/ 	.word	0x000000ff
        /*0470*/ 	.word	0x00000000
        /*0474*/ 	.short	0x010a
        /*0476*/ 	.byte	0x07
	.zero		1


	//   ....[55]....
        /*0478*/ 	.word	0x000030d0
        /*047c*/ 	.word	0x000000ff
        /*0480*/ 	.word	0x000000b0
        /*0484*/ 	.short	0x010a
        /*0486*/ 	.byte	0x06
	.zero		1


	//   ....[56]....
        /*0488*/ 	.word	0x000031a0
        /*048c*/ 	.word	0x000000ff
        /*0490*/ 	.word	0x00000000
        /*0494*/ 	.short	0x010a
        /*0496*/ 	.byte	0x0a
	.zero		1


	//   ....[57]....
        /*0498*/ 	.word	0x000032d0
        /*049c*/ 	.word	0x000000ff
        /*04a0*/ 	.word	0x00000000
        /*04a4*/ 	.short	0x010a
        /*04a6*/ 	.byte	0x22
	.zero		1


	//   ....[58]....
        /*04a8*/ 	.word	0x000036b0
        /*04ac*/ 	.word	0x000000ff
        /*04b0*/ 	.word	0x00000000
        /*04b4*/ 	.short	0x010a
        /*04b6*/ 	.byte	0x06
	.zero		1


	//   ....[59]....
        /*04b8*/ 	.word	0x00003740
        /*04bc*/ 	.word	0x000000ff
        /*04c0*/ 	.word	0x00000000
        /*04c4*/ 	.short	0x010a
        /*04c6*/ 	.byte	0x06
	.zero		1


	//   ....[60]....
        /*04c8*/ 	.word	0x000037d0
        /*04cc*/ 	.word	0x000000ff
        /*04d0*/ 	.word	0x00000000
        /*04d4*/ 	.short	0x010a
        /*04d6*/ 	.byte	0x06
	.zero		1


	//   ....[61]....
        /*04d8*/ 	.word	0x00003860
        /*04dc*/ 	.word	0x000000ff
        /*04e0*/ 	.word	0x00000000
        /*04e4*/ 	.short	0x010a
        /*04e6*/ 	.byte	0x07
	.zero		1


	//   ....[62]....
        /*04e8*/ 	.word	0x00003ce0
        /*04ec*/ 	.word	0x00000000
        /*04f0*/ 	.word	0x00000070
        /*04f4*/ 	.short	0x010a
        /*04f6*/ 	.byte	0xff
	.zero		1


	//   ....[63]....
        /*04f8*/ 	.word	0x00003da0
        /*04fc*/ 	.word	0x00000000
        /*0500*/ 	.word	0x00000000
        /*0504*/ 	.short	0x0101
        /*0506*/ 	.byte	0xff
	.zero		1


	//   ....[64]....
        /*0508*/ 	.word	0x000040c0
        /*050c*/ 	.word	0x000000ff
        /*0510*/ 	.word	0x00000068
        /*0514*/ 	.short	0x010a
        /*0516*/ 	.byte	0x07
	.zero		1


	//   ....[65]....
        /*0518*/ 	.word	0x000042b0
        /*051c*/ 	.word	0x000000ff
        /*0520*/ 	.word	0x00000040
        /*0524*/ 	.short	0x010a
        /*0526*/ 	.byte	0x07
	.zero		1


	//   ....[66]....
        /*0528*/ 	.word	0x00004420
        /*052c*/ 	.word	0x000000ff
        /*0530*/ 	.word	0x00000020
        /*0534*/ 	.short	0x010b
        /*0536*/ 	.byte	0x07
	.zero		1


	//   ....[67]....
        /*0538*/ 	.word	0x00004430
        /*053c*/ 	.word	0x000000ff
        /*0540*/ 	.word	0x00000000
        /*0544*/ 	.short	0x0101
        /*0546*/ 	.byte	0x08
	.zero		1


	//   ....[68]....
        /*0548*/ 	.word	0x00004440
        /*054c*/ 	.word	0x000000ff
        /*0550*/ 	.word	0x00000048
        /*0554*/ 	.short	0x010a
        /*0556*/ 	.byte	0x07
	.zero		1


	//   ....[69]....
        /*0558*/ 	.word	0x00004590
        /*055c*/ 	.word	0x000000ff
        /*0560*/ 	.word	0x00000028
        /*0564*/ 	.short	0x010b
        /*0566*/ 	.byte	0x07
	.zero		1


	//   ....[70]....
        /*0568*/ 	.word	0x000045a0
        /*056c*/ 	.word	0x000000ff
        /*0570*/ 	.word	0x00000000
        /*0574*/ 	.short	0x0101
        /*0576*/ 	.byte	0x08
	.zero		1


	//   ....[71]....
        /*0578*/ 	.word	0x000045b0
        /*057c*/ 	.word	0x000000ff
        /*0580*/ 	.word	0x00000050
        /*0584*/ 	.short	0x010a
        /*0586*/ 	.byte	0x07
	.zero		1


	//   ....[72]....
        /*0588*/ 	.word	0x00004730
        /*058c*/ 	.word	0x000000ff
        /*0590*/ 	.word	0x00000030
        /*0594*/ 	.short	0x010b
        /*0596*/ 	.byte	0x07
	.zero		1


	//   ....[73]....
        /*0598*/ 	.word	0x00004770
        /*059c*/ 	.word	0x000000ff
        /*05a0*/ 	.word	0x00000000
        /*05a4*/ 	.short	0x0101
        /*05a6*/ 	.byte	0x08
	.zero		1


	//   ....[74]....
        /*05a8*/ 	.word	0x000047b0
        /*05ac*/ 	.word	0x000000ff
        /*05b0*/ 	.word	0x00000058
        /*05b4*/ 	.short	0x010a
        /*05b6*/ 	.byte	0x07
	.zero		1


	//   ....[75]....
        /*05b8*/ 	.word	0x000049f0
        /*05bc*/ 	.word	0x000000ff
        /*05c0*/ 	.word	0x00000038
        /*05c4*/ 	.short	0x010b
        /*05c6*/ 	.byte	0x07
	.zero		1


	//   ....[76]....
        /*05c8*/ 	.word	0x00004a10
        /*05cc*/ 	.word	0x000000ff
        /*05d0*/ 	.word	0x00000000
        /*05d4*/ 	.short	0x0101
        /*05d6*/ 	.byte	0x0d
	.zero		1


	//   ....[77]....
        /*05d8*/ 	.word	0x00004a40
        /*05dc*/ 	.word	0x000000ff
        /*05e0*/ 	.word	0x00000040
        /*05e4*/ 	.short	0x010a
        /*05e6*/ 	.byte	0x07
	.zero		1


	//   ....[78]....
        /*05e8*/ 	.word	0x00004a60
        /*05ec*/ 	.word	0x000000ff
        /*05f0*/ 	.word	0x00000048
        /*05f4*/ 	.short	0x010a
        /*05f6*/ 	.byte	0x07
	.zero		1


	//   ....[79]....
        /*05f8*/ 	.word	0x00004a80
        /*05fc*/ 	.word	0x000000ff
        /*0600*/ 	.word	0x00000050
        /*0604*/ 	.short	0x010a
        /*0606*/ 	.byte	0x07
	.zero		1


	//   ....[80]....
        /*0608*/ 	.word	0x00004ac0
        /*060c*/ 	.word	0x00000000
        /*0610*/ 	.word	0x00000058
        /*0614*/ 	.short	0x010a
        /*0616*/ 	.byte	0xff
	.zero		1


	//   ....[81]....
        /*0618*/ 	.word	0x00004e20
        /*061c*/ 	.word	0x00000000
        /*0620*/ 	.word	0x00000070
        /*0624*/ 	.short	0x010a
        /*0626*/ 	.byte	0xff
	.zero		1


	//   ....[82]....
        /*0628*/ 	.word	0x00004f30
        /*062c*/ 	.word	0x00000000
        /*0630*/ 	.word	0x00000000
        /*0634*/ 	.short	0x0101
        /*0636*/ 	.byte	0xff
	.zero		1


	//   ....[83]....
        /*0638*/ 	.word	0x000059b0
        /*063c*/ 	.word	0x000000ff
        /*0640*/ 	.word	0x00000020
        /*0644*/ 	.short	0x010a
        /*0646*/ 	.byte	0x30
	.zero		1


	//   ....[84]....
        /*0648*/ 	.word	0x000059f0
        /*064c*/ 	.word	0x00000040
        /*0650*/ 	.word	0x00000090
        /*0654*/ 	.short	0x010a
        /*0656*/ 	.byte	0xff
	.zero		1


	//   ....[85]....
        /*0658*/ 	.word	0x00005b60
        /*065c*/ 	.word	0x000000ff
        /*0660*/ 	.word	0x00000020
        /*0664*/ 	.short	0x010a
        /*0666*/ 	.byte	0x30
	.zero		1


	//   ....[86]....
        /*0668*/ 	.word	0x00005c60
        /*066c*/ 	.word	0x00000040
        /*0670*/ 	.word	0x00000090
        /*0674*/ 	.short	0x010a
        /*0676*/ 	.byte	0xff
	.zero		1


	//   ....[87]....
        /*0678*/ 	.word	0x00006760
        /*067c*/ 	.word	0x00000000
        /*0680*/ 	.word	0x00000000
        /*0684*/ 	.short	0x0101
        /*0686*/ 	.byte	0xff
	.zero		1


	//   ....[88]....
        /*0688*/ 	.word	0x00006770
        /*068c*/ 	.word	0x00000002
        /*0690*/ 	.word	0x00000020
        /*0694*/ 	.short	0x010a
        /*0696*/ 	.byte	0xff
	.zero		1


	//   ....[89]....
        /*0698*/ 	.word	0x00006840
        /*069c*/ 	.word	0x00000002
        /*06a0*/ 	.word	0x00000020
        /*06a4*/ 	.short	0x010a
        /*06a6*/ 	.byte	0xff
	.zero		1


	//   ....[90]....
        /*06a8*/ 	.word	0x000073c0
        /*06ac*/ 	.word	0x0000004a
        /*06b0*/ 	.word	0x00000000
        /*06b4*/ 	.short	0x0101
        /*06b6*/ 	.byte	0xff
	.zero		1


	//   ....[91]....
        /*06b8*/ 	.word	0x000073e0
        /*06bc*/ 	.word	0x00000000
        /*06c0*/ 	.word	0x00000020
        /*06c4*/ 	.short	0x010a
        /*06c6*/ 	.byte	0xff
	.zero		1


	//   ....[92]....
        /*06c8*/ 	.word	0x000074a0
        /*06cc*/ 	.word	0x00000000
        /*06d0*/ 	.word	0x00000020
        /*06d4*/ 	.short	0x010a
        /*06d6*/ 	.byte	0xff
	.zero		1


	//   ....[93]....
        /*06d8*/ 	.word	0x00008020
        /*06dc*/ 	.word	0x0000004a
        /*06e0*/ 	.word	0x00000000
        /*06e4*/ 	.short	0x0101
        /*06e6*/ 	.byte	0xff
	.zero		1


	//   ....[94]....
        /*06e8*/ 	.word	0x00008040
        /*06ec*/ 	.word	0x00000002
        /*06f0*/ 	.word	0x00000020
        /*06f4*/ 	.short	0x010a
        /*06f6*/ 	.byte	0xff
	.zero		1


	//   ....[95]....
        /*06f8*/ 	.word	0x00008100
        /*06fc*/ 	.word	0x00000002
        /*0700*/ 	.word	0x00000020
        /*0704*/ 	.short	0x010a
        /*0706*/ 	.byte	0xff
	.zero		1


	//   ....[96]....
        /*0708*/ 	.word	0x00008520
        /*070c*/ 	.word	0x000000ff
        /*0710*/ 	.word	0x00000000
        /*0714*/ 	.short	0x0101
        /*0716*/ 	.byte	0x05
	.zero		1


	//   ....[97]....
        /*0718*/ 	.word	0x00008ce0
        /*071c*/ 	.word	0x00000000
        /*0720*/ 	.word	0x00000000
        /*0724*/ 	.short	0x0101
        /*0726*/ 	.byte	0xff
	.zero		1


	//   ....[98]....
        /*0728*/ 	.word	0x00008f50
        /*072c*/ 	.word	0x000000ff
        /*0730*/ 	.word	0x00000000
        /*0734*/ 	.short	0x0101
        /*0736*/ 	.byte	0x04
	.zero		1


	//   ....[99]....
        /*0738*/ 	.word	0x00008f70
        /*073c*/ 	.word	0x00000002
        /*0740*/ 	.word	0x000000e0
        /*0744*/ 	.short	0x010a
        /*0746*/ 	.byte	0xff
	.zero		1


	//   ....[100]....
        /*0748*/ 	.word	0x00008fd0
        /*074c*/ 	.word	0x00000002
        /*0750*/ 	.word	0x00000010
        /*0754*/ 	.short	0x010a
        /*0756*/ 	.byte	0xff
	.zero		1


	//   ....[101]....
        /*0758*/ 	.word	0x00009030
        /*075c*/ 	.word	0x00000002
        /*0760*/ 	.word	0x00000010
        /*0764*/ 	.short	0x010a
        /*0766*/ 	.byte	0xff
	.zero		1


	//   ....[102]....
        /*0768*/ 	.word	0x00009080
        /*076c*/ 	.word	0x00000002
        /*0770*/ 	.word	0x00000070
        /*0774*/ 	.short	0x010a
        /*0776*/ 	.byte	0xff
	.zero		1


	//   ....[103]....
        /*0778*/ 	.word	0x000090e0
        /*077c*/ 	.word	0x00000000
        /*0780*/ 	.word	0x00000000
        /*0784*/ 	.short	0x010a
        /*0786*/ 	.byte	0xff
	.zero		1


	//   ....[104]....
        /*0788*/ 	.word	0x00009130
        /*078c*/ 	.word	0x00000000
        /*0790*/ 	.word	0x000000d0
        /*0794*/ 	.short	0x010a
        /*0796*/ 	.byte	0xff
	.zero		1


	//   ....[105]....
        /*0798*/ 	.word	0x00009190
        /*079c*/ 	.word	0x00000000
        /*07a0*/ 	.word	0x00000080
        /*07a4*/ 	.short	0x010a
        /*07a6*/ 	.byte	0xff
	.zero		1


	//   ....[106]....
        /*07a8*/ 	.word	0x000091e0
        /*07ac*/ 	.word	0x00000000
        /*07b0*/ 	.word	0x00000070
        /*07b4*/ 	.short	0x010a
        /*07b6*/ 	.byte	0xff
	.zero		1


	//   ....[107]....
        /*07b8*/ 	.word	0x00009240
        /*07bc*/ 	.word	0x00000000
        /*07c0*/ 	.word	0x00000080
        /*07c4*/ 	.short	0x010a
        /*07c6*/ 	.byte	0xff
	.zero		1


	//   ....[108]....
        /*07c8*/ 	.word	0x00009290
        /*07cc*/ 	.word	0x00000000
        /*07d0*/ 	.word	0x00000070
        /*07d4*/ 	.short	0x010a
        /*07d6*/ 	.byte	0xff
	.zero		1


	//   ....[109]....
        /*07d8*/ 	.word	0x000092f0
        /*07dc*/ 	.word	0x00000002
        /*07e0*/ 	.word	0x000000b0
        /*07e4*/ 	.short	0x010a
        /*07e6*/ 	.byte	0xff
	.zero		1


	//   ....[110]....
        /*07e8*/ 	.word	0x00009350
        /*07ec*/ 	.word	0x00000000
        /*07f0*/ 	.word	0x00000000
        /*07f4*/ 	.short	0x010a
        /*07f6*/ 	.byte	0xff
	.zero		1


	//   ....[111]....
        /*07f8*/ 	.word	0x000093b0
        /*07fc*/ 	.word	0x00000000
        /*0800*/ 	.word	0x00000000
        /*0804*/ 	.short	0x010a
        /*0806*/ 	.byte	0xff
	.zero		1


	//   ....[112]....
        /*0808*/ 	.word	0x00009410
        /*080c*/ 	.word	0x00000000
        /*0810*/ 	.word	0x00000000
        /*0814*/ 	.short	0x010a
        /*0816*/ 	.byte	0xff
	.zero		1


	//   ....[113]....
        /*0818*/ 	.word	0x00009470
        /*081c*/ 	.word	0x00000000
        /*0820*/ 	.word	0x00000000
        /*0824*/ 	.short	0x010a
        /*0826*/ 	.byte	0xff
	.zero		1


	//   ....[114]....
        /*0828*/ 	.word	0x000094d0
        /*082c*/ 	.word	0x00000000
        /*0830*/ 	.word	0x00000000
        /*0834*/ 	.short	0x010a
        /*0836*/ 	.byte	0xff
	.zero		1


	//   ....[115]....
        /*0838*/ 	.word	0x00009520
        /*083c*/ 	.word	0x00000000
        /*0840*/ 	.word	0x00000070
        /*0844*/ 	.short	0x010a
        /*0846*/ 	.byte	0xff
	.zero		1


	//   ....[116]....
        /*0848*/ 	.word	0x00009580
        /*084c*/ 	.word	0x00000000
        /*0850*/ 	.word	0x00000068
        /*0854*/ 	.short	0x010a
        /*0856*/ 	.byte	0xff
	.zero		1


	//   ....[117]....
        /*0858*/ 	.word	0x000095e0
        /*085c*/ 	.word	0x00000000
        /*0860*/ 	.word	0x00000040
        /*0864*/ 	.short	0x010a
        /*0866*/ 	.byte	0xff
	.zero		1


	//   ....[118]....
        /*0868*/ 	.word	0x00009640
        /*086c*/ 	.word	0x00000000
        /*0870*/ 	.word	0x00000048
        /*0874*/ 	.short	0x010a
        /*0876*/ 	.byte	0xff
	.zero		1


	//   ....[119]....
        /*0878*/ 	.word	0x000096a0
        /*087c*/ 	.word	0x00000000
        /*0880*/ 	.word	0x00000050
        /*0884*/ 	.short	0x010a
        /*0886*/ 	.byte	0xff
	.zero		1


	//   ....[120]....
        /*0888*/ 	.word	0x00009700
        /*088c*/ 	.word	0x00000000
        /*0890*/ 	.word	0x00000058
        /*0894*/ 	.short	0x010a
        /*0896*/ 	.byte	0xff
	.zero		1


	//   ....[121]....
        /*0898*/ 	.word	0x00009760
        /*089c*/ 	.word	0x00000000
        /*08a0*/ 	.word	0x00000040
        /*08a4*/ 	.short	0x010a
        /*08a6*/ 	.byte	0xff
	.zero		1


	//   ....[122]....
        /*08a8*/ 	.word	0x000097c0
        /*08ac*/ 	.word	0x00000000
        /*08b0*/ 	.word	0x00000048
        /*08b4*/ 	.short	0x010a
        /*08b6*/ 	.byte	0xff
	.zero		1


	//   ....[123]....
        /*08b8*/ 	.word	0x00009820
        /*08bc*/ 	.word	0x00000000
        /*08c0*/ 	.word	0x00000050
        /*08c4*/ 	.short	0x010a
        /*08c6*/ 	.byte	0xff
	.zero		1


	//   ....[124]....
        /*08c8*/ 	.word	0x00009870
        /*08cc*/ 	.word	0x00000000
        /*08d0*/ 	.word	0x00000070
        /*08d4*/ 	.short	0x010a
        /*08d6*/ 	.byte	0xff
	.zero		1


	//   ....[125]....
        /*08d8*/ 	.word	0x000098d0
        /*08dc*/ 	.word	0x00000000
        /*08e0*/ 	.word	0x00000020
        /*08e4*/ 	.short	0x010a
        /*08e6*/ 	.byte	0xff
	.zero		1


	//   ....[126]....
        /*08e8*/ 	.word	0x00009920
        /*08ec*/ 	.word	0x00000040
        /*08f0*/ 	.word	0x00000090
        /*08f4*/ 	.short	0x010a
        /*08f6*/ 	.byte	0xff
	.zero		1


	//   ....[127]....
        /*08f8*/ 	.word	0x00009970
        /*08fc*/ 	.word	0x00000002
        /*0900*/ 	.word	0x00000020
        /*0904*/ 	.short	0x010a
        /*0906*/ 	.byte	0xff
	.zero		1


	//   ....[128]....
        /*0908*/ 	.word	0x000099c0
        /*090c*/ 	.word	0x00000000
        /*0910*/ 	.word	0x00000020
        /*0914*/ 	.short	0x010a
        /*0916*/ 	.byte	0xff
	.zero		1


	//   ....[129]....
        /*0918*/ 	.word	0x00009a10
        /*091c*/ 	.word	0x00000002
        /*0920*/ 	.word	0x00000020
        /*0924*/ 	.short	0x010a
        /*0926*/ 	.byte	0xff
	.zero		1


	//----- nvinfo : EIATTR_NUM_MBARRIERS
	.align		4
.L_47:
        /*0928*/ 	.byte	0x03, 0x38
        /*092a*/ 	.short	0x001e


	//----- nvinfo : EIATTR_EXIT_INSTR_OFFSETS
	.align		4
        /*092c*/ 	.byte	0x04, 0x1c
        /*092e*/ 	.short	(.L_49 - .L_48)


	//   ....[0]....
.L_48:
        /*0930*/ 	.word	0x00002460


	//   ....[1]....
        /*0934*/ 	.word	0x00002950


	//   ....[2]....
        /*0938*/ 	.word	0x000029b0


	//   ....[3]....
        /*093c*/ 	.word	0x00003ac0


	//   ....[4]....
        /*0940*/ 	.word	0x00004af0


	//   ....[5]....
        /*0944*/ 	.word	0x00004b30


	//   ....[6]....
        /*0948*/ 	.word	0x00008e40


	//   ....[7]....
        /*094c*/ 	.word	0x00008ec0


	//   ....[8]....
        /*0950*/ 	.word	0x00008ef0


	//   ....[9]....
        /*0954*/ 	.word	0x00008f60


	//----- nvinfo : EIATTR_MAX_THREADS
	.align		4
.L_49:
        /*0958*/ 	.byte	0x04, 0x05
        /*095a*/ 	.short	(.L_51 - .L_50)
.L_50:
        /*095c*/ 	.word	0x00000100
        /*0960*/ 	.word	0x00000001
        /*0964*/ 	.word	0x00000001


	//----- nvinfo : EIATTR_CRS_STACK_SIZE
	.align		4
.L_51:
        /*0968*/ 	.byte	0x04, 0x1e
        /*096a*/ 	.short	(.L_53 - .L_52)
.L_52:
        /*096c*/ 	.word	0x00000000


	//----- nvinfo : EIATTR_CBANK_PARAM_SIZE
	.align		4
.L_53:
        /*0970*/ 	.byte	0x03, 0x19
        /*0972*/ 	.short	0x0800


	//----- nvinfo : EIATTR_PARAM_CBANK
	.align		4
        /*0974*/ 	.byte	0x04, 0x0a
        /*0976*/ 	.short	(.L_55 - .L_54)
	.align		4
.L_54:
        /*0978*/ 	.word	index@(.nv.constant0._ZN7cutlass13device_kernelINS_4gemm6kernel13GemmUniversalIN4cute5tupleIJiiiiEEENS1_10collective13CollectiveMmaINS1_35MainloopSm100TmaUmmaWarpSpecializedILi2ELi2ELi4ENS5_IJNS4_1CILi1EEESB_SB_EEEEENS5_IJNSA_ILi64EEENSA_ILi256EEENSA_ILi128EEEEEENS_10bfloat16_tENS5_IJSB_llEEESI_NS5_IJlSB_lEEENS4_8TiledMMAINS4_8MMA_AtomIJNS4_20SM100_MMA_F16BF16_SSISI_SI_fLi64ELi256ELNS4_4UMMA5MajorE1ELSP_0ELNSO_7ScaleInE0ELSQ_0EEEEEENS4_6LayoutISC_NS5_IJNSA_ILi0EEESU_SU_EEEEENS5_IJNS4_10UnderscoreESX_SX_EEEEENS4_13SM90_TMA_LOADENS4_14ComposedLayoutINS4_7SwizzleILi3ELi4ELi3EEENS4_18smem_ptr_flag_bitsILi16EEENST_INS5_IJSE_NSA_ILi8EEEEEENS5_IJSB_SE_EEEEEEEvNS4_8identityES10_NS11_IS13_S15_NST_INS5_IJS16_SE_EEENS5_IJSE_SB_EEEEEEEvS1B_EENS_8epilogue10collective18CollectiveEpilogueINS1H_23Sm100TmaWarpSpecializedILi4ELi2ELi32ELb1ELb0EEEJSH_NS5_IJNST_ISE_SB_EES1M_EEESI_SK_SI_SK_NS1H_6fusion15FusionCallbacksIS1L_NS1O_17LinearCombinationISI_fSI_fLNS_15FloatRoundStyleE2EEESH_S1N_JEEENS4_5SM1004TMEM4LOAD26SM100_TMEM_LOAD_16dp256b8xES10_S1F_NS4_17SM75_U32x4_LDSM_NENS4_14SM90_TMA_STOREES1F_NS4_17SM90_U32x4_STSM_NENS4_39AutoVectorizingCopyWithAssumedAlignmentILi128EEEEEEvvEEEEvNT_6ParamsE)
        /*097c*/ 	.short	0x0380
        /*097e*/ 	.short	0x0800


	//----- nvinfo : EIATTR_SW_WAR
	.align		4
.L_55:
        /*0980*/ 	.byte	0x04, 0x36
        /*0982*/ 	.short	(.L_57 - .L_56)
.L_56:
        /*0984*/ 	.word	0x00000008
.L_57:


//--------------------- .nv.callgraph             --------------------------
	.section	.nv.callgraph,"",@"SHT_CUDA_CALLGRAPH"
	.align	4
	.sectionentsize	8
	.align		4
        /*0000*/ 	.word	0x00000000
	.align		4
        /*0004*/ 	.word	0xffffffff
	.align		4
        /*0008*/ 	.word	index@(_ZN7cutlass13device_kernelINS_4gemm6kernel13GemmUniversalIN4cute5tupleIJiiiiEEENS1_10collective13CollectiveMmaINS1_35MainloopSm100TmaUmmaWarpSpecializedILi2ELi2ELi4ENS5_IJNS4_1CILi1EEESB_SB_EEEEENS5_IJNSA_ILi64EEENSA_ILi256EEENSA_ILi128EEEEEENS_10bfloat16_tENS5_IJSB_llEEESI_NS5_IJlSB_lEEENS4_8TiledMMAINS4_8MMA_AtomIJNS4_20SM100_MMA_F16BF16_SSISI_SI_fLi64ELi256ELNS4_4UMMA5MajorE1ELSP_0ELNSO_7ScaleInE0ELSQ_0EEEEEENS4_6LayoutISC_NS5_IJNSA_ILi0EEESU_SU_EEEEENS5_IJNS4_10UnderscoreESX_SX_EEEEENS4_13SM90_TMA_LOADENS4_14ComposedLayoutINS4_7SwizzleILi3ELi4ELi3EEENS4_18smem_ptr_flag_bitsILi16EEENST_INS5_IJSE_NSA_ILi8EEEEEENS5_IJSB_SE_EEEEEEEvNS4_8identityES10_NS11_IS13_S15_NST_INS5_IJS16_SE_EEENS5_IJSE_SB_EEEEEEEvS1B_EENS_8epilogue10collective18CollectiveEpilogueINS1H_23Sm100TmaWarpSpecializedILi4ELi2ELi32ELb1ELb0EEEJSH_NS5_IJNST_ISE_SB_EES1M_EEESI_SK_SI_SK_NS1H_6fusion15FusionCallbacksIS1L_NS1O_17LinearCombinationISI_fSI_fLNS_15FloatRoundStyleE2EEESH_S1N_JEEENS4_5SM1004TMEM4LOAD26SM100_TMEM_LOAD_16dp256b8xES10_S1F_NS4_17SM75_U32x4_LDSM_NENS4_14SM90_TMA_STOREES1F_NS4_17SM90_U32x4_STSM_NENS4_39AutoVectorizingCopyWithAssumedAlignmentILi128EEEEEEvvEEEEvNT_6ParamsE)
	.align		4
        /*000c*/ 	.word	index@(__assertfail)
	.align		4
        /*0010*/ 	.word	0x00000000
	.align		4
        /*0014*/ 	.word	0xfffffffe
	.align		4
        /*0018*/ 	.word	0x00000000
	.align		4
        /*001c*/ 	.word	0xfffffffd
	.align		4
        /*0020*/ 	.word	0x00000000
	.align		4
        /*0024*/ 	.word	0xfffffffc


//--------------------- .nv.constant4             --------------------------
	.section	.nv.constant4,"a",@progbits
	.align	8
	.align		8
.nv.constant4:
        /*0000*/ 	.dword	__assertfail
	.align		8
        /*0008*/ 	.dword	__unnamed_1
	.align		8
        /*0010*/ 	.dword	__unnamed_2
	.align		8
        /*0018*/ 	.dword	_ZN40_INTERNAL_1088517c_4_k_cu_41a351a1_323984cuda3std3__45__cpo5beginE
	.align		8
        /*0020*/ 	.dword	_ZN40_INTERNAL_1088517c_4_k_cu_41a351a1_323984cuda3std3__45__cpo3endE
	.align		8
        /*0028*/ 	.dword	_ZN40_INTERNAL_1088517c_4_k_cu_41a351a1_323984cuda3std3__45__cpo6cbeginE
	.align		8
        /*0030*/ 	.dword	_ZN40_INTERNAL_1088517c_4_k_cu_41a351a1_323984cuda3std3__45__cpo4cendE
	.align		8
        /*0038*/ 	.dword	_ZN40_INTERNAL_1088517c_4_k_cu_41a351a1_323984cuda3std3__442_GLOBAL__N__1088517c_4_k_cu_41a351a1_323986ignoreE
	.align		8
        /*0040*/ 	.dword	_ZN40_INTERNAL_1088517c_4_k_cu_41a351a1_323984cuda3std3__419piecewise_constructE
	.align		8
        /*0048*/ 	.dword	_ZN40_INTERNAL_1088517c_4_k_cu_41a351a1_323984cuda3std3__48in_placeE
	.align		8
        /*0050*/ 	.dword	_ZN40_INTERNAL_1088517c_4_k_cu_41a351a1_323984cuda3std6ranges3__45__cpo4swapE
	.align		8
        /*0058*/ 	.dword	_ZN40_INTERNAL_1088517c_4_k_cu_41a351a1_323984cuda3std6ranges3__45__cpo9iter_moveE
	.align		8
        /*0060*/ 	.dword	_ZN40_INTERNAL_1088517c_4_k_cu_41a351a1_323984cute7productE
	.align		8
        /*0068*/ 	.dword	_ZN40_INTERNAL_1088517c_4_k_cu_41a351a1_323984cute1_E
	.align		8
        /*0070*/ 	.dword	$str$25
	.align		8
        /*0078*/ 	.dword	$str$26
	.align		8
        /*0080*/ 	.dword	$str$27
	.align		8
        /*0088*/ 	.dword	$str$28


//--------------------- .text._ZN7cutlass13device_kernelINS_4gemm6kernel13GemmUniversalIN4cute5tupleIJiiiiEEENS1_10collective13CollectiveMmaINS1_35MainloopSm100TmaUmmaWarpSpecializedILi2ELi2ELi4ENS5_IJNS4_1CILi1EEESB_SB_EEEEENS5_IJNSA_ILi64EEENSA_ILi256EEENSA_ILi128EEEEEENS_10bfloat16_tENS5_IJSB_llEEESI_NS5_IJlSB_lEEENS4_8TiledMMAINS4_8MMA_AtomIJNS4_20SM100_MMA_F16BF16_SSISI_SI_fLi64ELi256ELNS4_4UMMA5MajorE1ELSP_0ELNSO_7ScaleInE0ELSQ_0EEEEEENS4_6LayoutISC_NS5_IJNSA_ILi0EEESU_SU_EEEEENS5_IJNS4_10UnderscoreESX_SX_EEEEENS4_13SM90_TMA_LOADENS4_14ComposedLayoutINS4_7SwizzleILi3ELi4ELi3EEENS4_18smem_ptr_flag_bitsILi16EEENST_INS5_IJSE_NSA_ILi8EEEEEENS5_IJSB_SE_EEEEEEEvNS4_8identityES10_NS11_IS13_S15_NST_INS5_IJS16_SE_EEENS5_IJSE_SB_EEEEEEEvS1B_EENS_8epilogue10collective18CollectiveEpilogueINS1H_23Sm100TmaWarpSpecializedILi4ELi2ELi32ELb1ELb0EEEJSH_NS5_IJNST_ISE_SB_EES1M_EEESI_SK_SI_SK_NS1H_6fusion15FusionCallbacksIS1L_NS1O_17LinearCombinationISI_fSI_fLNS_15FloatRoundStyleE2EEESH_S1N_JEEENS4_5SM1004TMEM4LOAD26SM100_TMEM_LOAD_16dp256b8xES10_S1F_NS4_17SM75_U32x4_LDSM_NENS4_14SM90_TMA_STOREES1F_NS4_17SM90_U32x4_STSM_NENS4_39AutoVectorizingCopyWithAssumedAlignmentILi128EEEEEEvvEEEEvNT_6ParamsE --------------------------
	.section	.text._ZN7cutlass13device_kernelINS_4gemm6kernel13GemmUniversalIN4cute5tupleIJiiiiEEENS1_10collective13CollectiveMmaINS1_35MainloopSm100TmaUmmaWarpSpecializedILi2ELi2ELi4ENS5_IJNS4_1CILi1EEESB_SB_EEEEENS5_IJNSA_ILi64EEENSA_ILi256EEENSA_ILi128EEEEEENS_10bfloat16_tENS5_IJSB_llEEESI_NS5_IJlSB_lEEENS4_8TiledMMAINS4_8MMA_AtomIJNS4_20SM100_MMA_F16BF16_SSISI_SI_fLi64ELi256ELNS4_4UMMA5MajorE1ELSP_0ELNSO_7ScaleInE0ELSQ_0EEEEEENS4_6LayoutISC_NS5_IJNSA_ILi0EEESU_SU_EEEEENS5_IJNS4_10UnderscoreESX_SX_EEEEENS4_13SM90_TMA_LOADENS4_14ComposedLayoutINS4_7SwizzleILi3ELi4ELi3EEENS4_18smem_ptr_flag_bitsILi16EEENST_INS5_IJSE_NSA_ILi8EEEEEENS5_IJSB_SE_EEEEEEEvNS4_8identityES10_NS11_IS13_S15_NST_INS5_IJS16_SE_EEENS5_IJSE_SB_EEEEEEEvS1B_EENS_8epilogue10collective18CollectiveEpilogueINS1H_23Sm100TmaWarpSpecializedILi4ELi2ELi32ELb1ELb0EEEJSH_NS5_IJNST_ISE_SB_EES1M_EEESI_SK_SI_SK_NS1H_6fusion15FusionCallbacksIS1L_NS1O_17LinearCombinationISI_fSI_fLNS_15FloatRoundStyleE2EEESH_S1N_JEEENS4_5SM1004TMEM4LOAD26SM100_TMEM_LOAD_16dp256b8xES10_S1F_NS4_17SM75_U32x4_LDSM_NENS4_14SM90_TMA_STOREES1F_NS4_17SM90_U32x4_STSM_NENS4_39AutoVectorizingCopyWithAssumedAlignmentILi128EEEEEEvvEEEEvNT_6ParamsE,"ax",@progbits
	.align	128
.text._ZN7cutlass13device_kernelINS_4gemm6kernel13GemmUniversalIN4cute5tupleIJiiiiEEENS1_10collective13CollectiveMmaINS1_35MainloopSm100TmaUmmaWarpSpecializedILi2ELi2ELi4ENS5_IJNS4_1CILi1EEESB_SB_EEEEENS5_IJNSA_ILi64EEENSA_ILi256EEENSA_ILi128EEEEEENS_10bfloat16_tENS5_IJSB_llEEESI_NS5_IJlSB_lEEENS4_8TiledMMAINS4_8MMA_AtomIJNS4_20SM100_MMA_F16BF16_SSISI_SI_fLi64ELi256ELNS4_4UMMA5MajorE1ELSP_0ELNSO_7ScaleInE0ELSQ_0EEEEEENS4_6LayoutISC_NS5_IJNSA_ILi0EEESU_SU_EEEEENS5_IJNS4_10UnderscoreESX_SX_EEEEENS4_13SM90_TMA_LOADENS4_14ComposedLayoutINS4_7SwizzleILi3ELi4ELi3EEENS4_18smem_ptr_flag_bitsILi16EEENST_INS5_IJSE_NSA_ILi8EEEEEENS5_IJSB_SE_EEEEEEEvNS4_8identityES10_NS11_IS13_S15_NST_INS5_IJS16_SE_EEENS5_IJSE_SB_EEEEEEEvS1B_EENS_8epilogue10collective18CollectiveEpilogueINS1H_23Sm100TmaWarpSpecializedILi4ELi2ELi32ELb1ELb0EEEJSH_NS5_IJNST_ISE_SB_EES1M_EEESI_SK_SI_SK_NS1H_6fusion15FusionCallbacksIS1L_NS1O_17LinearCombinationISI_fSI_fLNS_15FloatRoundStyleE2EEESH_S1N_JEEENS4_5SM1004TMEM4LOAD26SM100_TMEM_LOAD_16dp256b8xES10_S1F_NS4_17SM75_U32x4_LDSM_NENS4_14SM90_TMA_STOREES1F_NS4_17SM90_U32x4_STSM_NENS4_39AutoVectorizingCopyWithAssumedAlignmentILi128EEEEEEvvEEEEvNT_6ParamsE:
        .type           _ZN7cutlass13device_kernelINS_4gemm6kernel13GemmUniversalIN4cute5tupleIJiiiiEEENS1_10collective13CollectiveMmaINS1_35MainloopSm100TmaUmmaWarpSpecializedILi2ELi2ELi4ENS5_IJNS4_1CILi1EEESB_SB_EEEEENS5_IJNSA_ILi64EEENSA_ILi256EEENSA_ILi128EEEEEENS_10bfloat16_tENS5_IJSB_llEEESI_NS5_IJlSB_lEEENS4_8TiledMMAINS4_8MMA_AtomIJNS4_20SM100_MMA_F16BF16_SSISI_SI_fLi64ELi256ELNS4_4UMMA5MajorE1ELSP_0ELNSO_7ScaleInE0ELSQ_0EEEEEENS4_6LayoutISC_NS5_IJNSA_ILi0EEESU_SU_EEEEENS5_IJNS4_10UnderscoreESX_SX_EEEEENS4_13SM90_TMA_LOADENS4_14ComposedLayoutINS4_7SwizzleILi3ELi4ELi3EEENS4_18smem_ptr_flag_bitsILi16EEENST_INS5_IJSE_NSA_ILi8EEEEEENS5_IJSB_SE_EEEEEEEvNS4_8identityES10_NS11_IS13_S15_NST_INS5_IJS16_SE_EEENS5_IJSE_SB_EEEEEEEvS1B_EENS_8epilogue10collective18CollectiveEpilogueINS1H_23Sm100TmaWarpSpecializedILi4ELi2ELi32ELb1ELb0EEEJSH_NS5_IJNST_ISE_SB_EES1M_EEESI_SK_SI_SK_NS1H_6fusion15FusionCallbacksIS1L_NS1O_17LinearCombinationISI_fSI_fLNS_15FloatRoundStyleE2EEESH_S1N_JEEENS4_5SM1004TMEM4LOAD26SM100_TMEM_LOAD_16dp256b8xES10_S1F_NS4_17SM75_U32x4_LDSM_NENS4_14SM90_TMA_STOREES1F_NS4_17SM90_U32x4_STSM_NENS4_39AutoVectorizingCopyWithAssumedAlignmentILi128EEEEEEvvEEEEvNT_6ParamsE,@function
        .size           _ZN7cutlass13device_kernelINS_4gemm6kernel13GemmUniversalIN4cute5tupleIJiiiiEEENS1_10collective13CollectiveMmaINS1_35MainloopSm100TmaUmmaWarpSpecializedILi2ELi2ELi4ENS5_IJNS4_1CILi1EEESB_SB_EEEEENS5_IJNSA_ILi64EEENSA_ILi256EEENSA_ILi128EEEEEENS_10bfloat16_tENS5_IJSB_llEEESI_NS5_IJlSB_lEEENS4_8TiledMMAINS4_8MMA_AtomIJNS4_20SM100_MMA_F16BF16_SSISI_SI_fLi64ELi256ELNS4_4UMMA5MajorE1ELSP_0ELNSO_7ScaleInE0ELSQ_0EEEEEENS4_6LayoutISC_NS5_IJNSA_ILi0EEESU_SU_EEEEENS5_IJNS4_10UnderscoreESX_SX_EEEEENS4_13SM90_TMA_LOADENS4_14ComposedLayoutINS4_7SwizzleILi3ELi4ELi3EEENS4_18smem_ptr_flag_bitsILi16EEENST_INS5_IJSE_NSA_ILi8EEEEEENS5_IJSB_SE_EEEEEEEvNS4_8identityES10_NS11_IS13_S15_NST_INS5_IJS16_SE_EEENS5_IJSE_SB_EEEEEEEvS1B_EENS_8epilogue10collective18CollectiveEpilogueINS1H_23Sm100TmaWarpSpecializedILi4ELi2ELi32ELb1ELb0EEEJSH_NS5_IJNST_ISE_SB_EES1M_EEESI_SK_SI_SK_NS1H_6fusion15FusionCallbacksIS1L_NS1O_17LinearCombinationISI_fSI_fLNS_15FloatRoundStyleE2EEESH_S1N_JEEENS4_5SM1004TMEM4LOAD26SM100_TMEM_LOAD_16dp256b8xES10_S1F_NS4_17SM75_U32x4_LDSM_NENS4_14SM90_TMA_STOREES1F_NS4_17SM90_U32x4_STSM_NENS4_39AutoVectorizingCopyWithAssumedAlignmentILi128EEEEEEvvEEEEvNT_6ParamsE,(.L_x_170 - _ZN7cutlass13device_kernelINS_4gemm6kernel13GemmUniversalIN4cute5tupleIJiiiiEEENS1_10collective13CollectiveMmaINS1_35MainloopSm100TmaUmmaWarpSpecializedILi2ELi2ELi4ENS5_IJNS4_1CILi1EEESB_SB_EEEEENS5_IJNSA_ILi64EEENSA_ILi256EEENSA_ILi128EEEEEENS_10bfloat16_tENS5_IJSB_llEEESI_NS5_IJlSB_lEEENS4_8TiledMMAINS4_8MMA_AtomIJNS4_20SM100_MMA_F16BF16_SSISI_SI_fLi64ELi256ELNS4_4UMMA5MajorE1ELSP_0ELNSO_7ScaleInE0ELSQ_0EEEEEENS4_6LayoutISC_NS5_IJNSA_ILi0EEESU_SU_EEEEENS5_IJNS4_10UnderscoreESX_SX_EEEEENS4_13SM90_TMA_LOADENS4_14ComposedLayoutINS4_7SwizzleILi3ELi4ELi3EEENS4_18smem_ptr_flag_bitsILi16EEENST_INS5_IJSE_NSA_ILi8EEEEEENS5_IJSB_SE_EEEEEEEvNS4_8identityES10_NS11_IS13_S15_NST_INS5_IJS16_SE_EEENS5_IJSE_SB_EEEEEEEvS1B_EENS_8epilogue10collective18CollectiveEpilogueINS1H_23Sm100TmaWarpSpecializedILi4ELi2ELi32ELb1ELb0EEEJSH_NS5_IJNST_ISE_SB_EES1M_EEESI_SK_SI_SK_NS1H_6fusion15FusionCallbacksIS1L_NS1O_17LinearCombinationISI_fSI_fLNS_15FloatRoundStyleE2EEESH_S1N_JEEENS4_5SM1004TMEM4LOAD26SM100_TMEM_LOAD_16dp256b8xES10_S1F_NS4_17SM75_U32x4_LDSM_NENS4_14SM90_TMA_STOREES1F_NS4_17SM90_U32x4_STSM_NENS4_39AutoVectorizingCopyWithAssumedAlignmentILi128EEEEEEvvEEEEvNT_6ParamsE)
        .other          _ZN7cutlass13device_kernelINS_4gemm6kernel13GemmUniversalIN4cute5tupleIJiiiiEEENS1_10collective13CollectiveMmaINS1_35MainloopSm100TmaUmmaWarpSpecializedILi2ELi2ELi4ENS5_IJNS4_1CILi1EEESB_SB_EEEEENS5_IJNSA_ILi64EEENSA_ILi256EEENSA_ILi128EEEEEENS_10bfloat16_tENS5_IJSB_llEEESI_NS5_IJlSB_lEEENS4_8TiledMMAINS4_8MMA_AtomIJNS4_20SM100_MMA_F16BF16_SSISI_SI_fLi64ELi256ELNS4_4UMMA5MajorE1ELSP_0ELNSO_7ScaleInE0ELSQ_0EEEEEENS4_6LayoutISC_NS5_IJNSA_ILi0EEESU_SU_EEEEENS5_IJNS4_10UnderscoreESX_SX_EEEEENS4_13SM90_TMA_LOADENS4_14ComposedLayoutINS4_7SwizzleILi3ELi4ELi3EEENS4_18smem_ptr_flag_bitsILi16EEENST_INS5_IJSE_NSA_ILi8EEEEEENS5_IJSB_SE_EEEEEEEvNS4_8identityES10_NS11_IS13_S15_NST_INS5_IJS16_SE_EEENS5_IJSE_SB_EEEEEEEvS1B_EENS_8epilogue10collective18CollectiveEpilogueINS1H_23Sm100TmaWarpSpecializedILi4ELi2ELi32ELb1ELb0EEEJSH_NS5_IJNST_ISE_SB_EES1M_EEESI_SK_SI_SK_NS1H_6fusion15FusionCallbacksIS1L_NS1O_17LinearCombinationISI_fSI_fLNS_15FloatRoundStyleE2EEESH_S1N_JEEENS4_5SM1004TMEM4LOAD26SM100_TMEM_LOAD_16dp256b8xES10_S1F_NS4_17SM75_U32x4_LDSM_NENS4_14SM90_TMA_STOREES1F_NS4_17SM90_U32x4_STSM_NENS4_39AutoVectorizingCopyWithAssumedAlignmentILi128EEEEEEvvEEEEvNT_6ParamsE,@"STO_CUDA_ENTRY STV_DEFAULT"
_ZN7cutlass13device_kernelINS_4gemm6kernel13GemmUniversalIN4cute5tupleIJiiiiEEENS1_10collective13CollectiveMmaINS1_35MainloopSm100TmaUmmaWarpSpecializedILi2ELi2ELi4ENS5_IJNS4_1CILi1EEESB_SB_EEEEENS5_IJNSA_ILi64EEENSA_ILi256EEENSA_ILi128EEEEEENS_10bfloat16_tENS5_IJSB_llEEESI_NS5_IJlSB_lEEENS4_8TiledMMAINS4_8MMA_AtomIJNS4_20SM100_MMA_F16BF16_SSISI_SI_fLi64ELi256ELNS4_4UMMA5MajorE1ELSP_0ELNSO_7ScaleInE0ELSQ_0EEEEEENS4_6LayoutISC_NS5_IJNSA_ILi0EEESU_SU_EEEEENS5_IJNS4_10UnderscoreESX_SX_EEEEENS4_13SM90_TMA_LOADENS4_14ComposedLayoutINS4_7SwizzleILi3ELi4ELi3EEENS4_18smem_ptr_flag_bitsILi16EEENST_INS5_IJSE_NSA_ILi8EEEEEENS5_IJSB_SE_EEEEEEEvNS4_8identityES10_NS11_IS13_S15_NST_INS5_IJS16_SE_EEENS5_IJSE_SB_EEEEEEEvS1B_EENS_8epilogue10collective18CollectiveEpilogueINS1H_23Sm100TmaWarpSpecializedILi4ELi2ELi32ELb1ELb0EEEJSH_NS5_IJNST_ISE_SB_EES1M_EEESI_SK_SI_SK_NS1H_6fusion15FusionCallbacksIS1L_NS1O_17LinearCombinationISI_fSI_fLNS_15FloatRoundStyleE2EEESH_S1N_JEEENS4_5SM1004TMEM4LOAD26SM100_TMEM_LOAD_16dp256b8xES10_S1F_NS4_17SM75_U32x4_LDSM_NENS4_14SM90_TMA_STOREES1F_NS4_17SM90_U32x4_STSM_NENS4_39AutoVectorizingCopyWithAssumedAlignmentILi128EEEEEEvvEEEEvNT_6ParamsE:
[----:B------:R-:W1:Y:S01]  /*0000*/  LDC R1, c[0x0][0x37c] ;  /* 0x0000df00ff017b82 */ /* 0x000e620000000800 */
[----:B------:R-:W2:Y:S01]  /*0010*/  S2R R101, SR_TID.X ;  /* 0x0000000000657919 */ /* 0x000ea20000002100 */
[----:B------:R-:W3:Y:S01]  /*0020*/  LDCU.64 UR4, c[0x0][0x890] ;  /* 0x00011200ff0477ac */ /* 0x000ee20008000a00 */
[----:B------:R-:W-:Y:S02]  /*0030*/  PRMT R88, RZ, 0x7610, R88 ;  /* 0x00007610ff587816 */ /* 0x000fe40000000058 */
[----:B------:R-:W-:Y:S01]  /*0040*/  ELECT P5, URZ, PT ;  /* 0x0000000000ff782f */ /* 0x000fe200038a0000 */
[----:B------:R-:W4:Y:S01]  /*0050*/  LDCU.64 UR46, c[0x0][0x358] ;  /* 0x00006b00ff2e77ac */ /* 0x000f220008000a00 */
[----:B---3--:R-:W-:-:S04]  /*0060*/  UISETP.NE.U32.AND UP0, UPT, UR4, URZ, UPT ;  /* 0x000000ff0400728c */ /* 0x008fc8000bf05070 */
[----:B------:R-:W-:Y:S01]  /*0070*/  UISETP.NE.AND.EX UP0, UPT, UR5, URZ, UPT, UP0 ;  /* 0x000000ff0500728c */ /* 0x000fe2000bf05300 */
[----:B--2---:R-:W-:-:S05]  /*0080*/  SHF.R.U32.HI R93, RZ, 0x5, R101 ;  /* 0x00000005ff5d7819 */ /* 0x004fca0000011665 */
[----:B------:R-:W2:Y:S02]  /*0090*/  SHFL.IDX PT, R0, R93, RZ, 0x1f ;  /* 0x00001fff5d007589 */ /* 0x000ea400000e0000 */
[----:B--2---:R-:W-:Y:S01]  /*00a0*/  R2UR UR8, R0 ;  /* 0x00000000000872ca */ /* 0x004fe200000e0000 */
[----:B-1--4-:R-:W-:-:S14]  /*00b0*/  BRA.U UP0, `(.L_x_0) ;  /* 0x00000001002c7547 */ /* 0x012fdc000b800000 */
[----:B------:R-:W1:Y:S02]  /*00c0*/  LDCU.64 UR6, c[0x0][0x888] ;  /* 0x00011100ff0677ac */ /* 0x000e640008000a00 */
[----:B-1----:R-:W-:-:S04]  /*00d0*/  UISETP.NE.U32.AND UP0, UPT, UR6, URZ, UPT ;  /* 0x000000ff0600728c */ /* 0x002fc8000bf05070 */
[----:B------:R-:W-:-:S09]  /*00e0*/  UISETP.NE.AND.EX UP0, UPT, UR7, URZ, UPT, UP0 ;  /* 0x000000ff0700728c */ /* 0x000fd2000bf05300 */
[----:B------:R-:W-:Y:S05]  /*00f0*/  BRA.U !UP0, `(.L_x_1) ;  /* 0x0000000108107547 */ /* 0x000fea000b800000 */
[----:B------:R-:W1:Y:S02]  /*0100*/  LDC.64 R2, c[0x0][0x888] ;  /* 0x00022200ff027b82 */ /* 0x000e640000000a00 */
[----:B-1----:R1:W5:Y:S01]  /*0110*/  LDG.E R49, desc[UR46][R2.64] ;  /* 0x0000002e02317981 */ /* 0x002362000c1e1900 */
[----:B------:R-:W-:Y:S01]  /*0120*/  HFMA2 R88, -RZ, RZ, 0, 5.9604644775390625e-08 ;  /* 0x00000001ff587431 */ /* 0x000fe200000001ff */
[----:B------:R-:W-:Y:S05]  /*0130*/  BRA `(.L_x_0) ;  /* 0x00000000000c7947 */ /* 0x000fea0003800000 */
.L_x_1:
[----:B------:R-:W1:Y:S01]  /*0140*/  LDCU UR6, c[0x0][0x880] ;  /* 0x00011000ff0677ac */ /* 0x000e620008000800 */
[----:B------:R-:W-:Y:S01]  /*0150*/  HFMA2 R88, -RZ, RZ, 0, 5.9604644775390625e-08 ;  /* 0x00000001ff587431 */ /* 0x000fe200000001ff */
[----:B-1----:R-:W-:-:S07]  /*0160*/  MOV R49, UR6 ;  /* 0x0000000600317c02 */ /* 0x002fce0008000f00 */
.L_x_0:
[----:B------:R-:W2:Y:S02]  /*0170*/  LDCU.64 UR6, c[0x0][0x8b0] ;  /* 0x00011600ff0677ac */ /* 0x000ea40008000a00 */
[----:B--2---:R-:W-:-:S04]  /*0180*/  UISETP.NE.U32.AND UP0, UPT, UR6, URZ, UPT ;  /* 0x000000ff0600728c */ /* 0x004fc8000bf05070 */
[----:B------:R-:W-:-:S09]  /*0190*/  UISETP.NE.AND.EX UP0, UPT, UR7, URZ, UPT, UP0 ;  /* 0x000000ff0700728c */ /* 0x000fd2000bf05300 */
[----:B------:R-:W-:Y:S05]  /*01a0*/  BRA.U UP0, `(.L_x_2) ;  /* 0x0000000100247547 */ /* 0x000fea000b800000 */
[----:B------:R-:W2:Y:S02]  /*01b0*/  LDCU.64 UR6, c[0x0][0x8a8] ;  /* 0x00011500ff0677ac */ /* 0x000ea40008000a00 */
[----:B--2---:R-:W-:-:S04]  /*01c0*/  UISETP.NE.U32.AND UP0, UPT, UR6, URZ, UPT ;  /* 0x000000ff0600728c */ /* 0x004fc8000bf05070 */
[----:B------:R-:W-:-:S09]  /*01d0*/  UISETP.NE.AND.EX UP0, UPT, UR7, URZ, UPT, UP0 ;  /* 0x000000ff0700728c */ /* 0x000fd2000bf05300 */
[----:B------:R-:W-:Y:S05]  /*01e0*/  BRA.U !UP0, `(.L_x_3) ;  /* 0x00000001080c7547 */ /* 0x000fea000b800000 */
[----:B-1----:R-:W1:Y:S02]  /*01f0*/  LDC.64 R2, c[0x0][0x8a8] ;  /* 0x00022a00ff027b82 */ /* 0x002e640000000a00 */
[----:B-1----:R2:W5:Y:S01]  /*0200*/  LDG.E R47, desc[UR46][R2.64] ;  /* 0x0000002e022f7981 */ /* 0x002562000c1e1900 */
[----:B------:R-:W-:Y:S05]  /*0210*/  BRA `(.L_x_2) ;  /* 0x0000000000087947 */ /* 0x000fea0003800000 */
.L_x_3:
[----:B------:R-:W2:Y:S02]  /*0220*/  LDCU UR6, c[0x0][0x8a0] ;  /* 0x00011400ff0677ac */ /* 0x000ea40008000800 */
[----:B--2---:R-:W-:Y:S02]  /*0230*/  MOV R47, UR6 ;  /* 0x00000006002f7c02 */ /* 0x004fe40008000f00 */
.L_x_2:
[----:B------:R-:W-:Y:S01]  /*0240*/  IMAD.U32 R0, RZ, RZ, UR8 ;  /* 0x00000008ff007e24 */ /* 0x000fe2000f8e00ff */
[----:B------:R-:W-:Y:S04]  /*0250*/  BSSY.RECONVERGENT B0, `(.L_x_4) ;  /* 0x000000c000007945 */ /* 0x000fe80003800200 */
[C---:B------:R-:W-:Y:S02]  /*0260*/  ISETP.NE.OR P1, PT, R0.reuse, 0x1, !P5 ;  /* 0x000000010000780c */ /* 0x040fe40006f25670 */
[----:B------:R-:W-:-:S11]  /*0270*/  ISETP.NE.OR P0, PT, R0, 0x3, !P5 ;  /* 0x000000030000780c */ /* 0x000fd60006f05670 */
[----:B------:R-:W-:Y:S05]  /*0280*/  @P1 BRA `(.L_x_5) ;  /* 0x0000000000201947 */ /* 0x000fea0003800000 */
[----:B------:R-:W3:Y:S02]  /*0290*/  LDCU.64 UR6, c[0x0][0x348] ;  /* 0x00006900ff0677ac */ /* 0x000ee40008000a00 */
[----:B---3--:R-:W-:Y:S02]  /*02a0*/  UIADD3 UR10, UP1, UPT, UR6, 0x80, URZ ;  /* 0x00000080060a7890 */ /* 0x008fe4000ff3e0ff */
[----:B------:R-:W-:Y:S02]  /*02b0*/  UIADD3 UR6, UP0, UPT, UR6, 0x180, URZ ;  /* 0x0000018006067890 */ /* 0x000fe4000ff1e0ff */
[----:B------:R-:W-:Y:S02]  /*02c0*/  UIADD3.X UR11, UPT, UPT, URZ, UR7, URZ, UP1, !UPT ;  /* 0x00000007ff0b7290 */ /* 0x000fe40008ffe4ff */
[----:B------:R-:W-:-:S07]  /*02d0*/  UIADD3.X UR7, UPT, UPT, URZ, UR7, URZ, UP0, !UPT ;  /* 0x00000007ff077290 */ /* 0x000fce00087fe4ff */
[----:B------:R3:W-:Y:S02]  /*02e0*/  UTMACCTL.PF [UR10] ;  /* 0x000000000a0079b9 */ /* 0x0007e40008040000 */
[----:B------:R3:W-:Y:S02]  /*02f0*/  UTMACCTL.PF [UR6] ;  /* 0x00000000060079b9 */ /* 0x0007e40008040000 */
[----:B---3--:R-:W-:Y:S01]  /*0300*/  NOP ;  /* 0x0000000000007918 */ /* 0x008fe20000000000 */
.L_x_5:
[----:B------:R-:W-:Y:S05]  /*0310*/  BSYNC.RECONVERGENT B0 ;  /* 0x0000000000007941 */ /* 0x000fea0003800200 */
.L_x_4:
[----:B------:R-:W-:Y:S04]  /*0320*/  BSSY.RECONVERGENT B0, `(.L_x_6) ;  /* 0x000000a000007945 */ /* 0x000fe80003800200 */
        /* <DEDUP_REMOVED lines=9> */
.L_x_7:
[----:B------:R-:W-:Y:S05]  /*03c0*/  BSYNC.RECONVERGENT B0 ;  /* 0x0000000000007941 */ /* 0x000fea0003800200 */
.L_x_6:
[----:B------:R-:W3:Y:S01]  /*03d0*/  LDCU.64 UR6, c[0x0][0x888] ;  /* 0x00011100ff0677ac */ /* 0x000ee20008000a00 */
[----:B------:R-:W-:Y:S02]  /*03e0*/  UISETP.EQ.U32.AND UP1, UPT, UR4, URZ, UPT ;  /* 0x000000ff0400728c */ /* 0x000fe4000bf22070 */
[----:B------:R-:W-:Y:S02]  /*03f0*/  UPLOP3.LUT UP2, UPT, UPT, UPT, UPT, 0x80, 0x8 ;  /* 0x000000000008789c */ /* 0x000fe40003f4f070 */
[----:B---3--:R-:W-:-:S04]  /*0400*/  UISETP.NE.U32.AND UP0, UPT, UR6, URZ, UPT ;  /* 0x000000ff0600728c */ /* 0x008fc8000bf05070 */
[----:B------:R-:W-:-:S04]  /*0410*/  UISETP.NE.AND.EX UP0, UPT, UR7, URZ, UPT, UP0 ;  /* 0x000000ff0700728c */ /* 0x000fc8000bf05300 */
[----:B------:R-:W-:-:S04]  /*0420*/  UISETP.EQ.OR.EX UP3, UPT, UR5, URZ, !UP0, UP1 ;  /* 0x000000ff0500728c */ /* 0x000fc8000c762710 */
[----:B------:R-:W-:-:S05]  /*0430*/  UP2UR UR50, UPR, URZ, 0x8 ;  /* 0x00000008ff327883 */ /* 0x000fca0008000000 */
[----:B------:R-:W-:Y:S07]  /*0440*/  BRA.U !UP3, `(.L_x_8) ;  /* 0x000000010b207547 */ /* 0x000fee000b800000 */
[----:B------:R-:W-:Y:S01]  /*0450*/  UISETP.NE.U32.AND UP2, UPT, UR4, URZ, UPT ;  /* 0x000000ff0400728c */ /* 0x000fe2000bf45070 */
[----:B-----5:R-:W-:Y:S01]  /*0460*/  FSETP.NEU.AND P0, PT, R49, RZ, PT ;  /* 0x000000ff3100720b */ /* 0x020fe20003f0d000 */
[----:B------:R-:W-:Y:S02]  /*0470*/  USEL UR4, URZ, 0xffffffff, UP0 ;  /* 0xffffffffff047887 */ /* 0x000fe40008000000 */
[----:B------:R-:W-:-:S10]  /*0480*/  UISETP.NE.AND.EX UP2, UPT, UR5, URZ, UPT, UP2 ;  /* 0x000000ff0500728c */ /* 0x000fd4000bf45320 */
[----:B------:R-:W-:Y:S01]  /*0490*/  VOTEU.ANY UP1, P0 ;  /* 0x0000000000ff7886 */ /* 0x000fe20000020100 */
[----:B------:R-:W-:-:S04]  /*04a0*/  @!UP2 USEL UR4, URZ, 0xffffffff, UP1 ;  /* 0xffffffffff04a887 */ /* 0x000fc80008800000 */
[----:B------:R-:W-:-:S04]  /*04b0*/  ULOP3.LUT UR4, UR4, 0x1, URZ, 0xc0, !UPT ;  /* 0x0000000104047892 */ /* 0x000fc8000f8ec0ff */
[----:B------:R-:W-:-:S11]  /*04c0*/  UISETP.NE.U32.AND UP2, UPT, UR4, 0x1, UPT ;  /* 0x000000010400788c */ /* 0x000fd6000bf45070 */
.L_x_8:
[----:B-12---:R-:W1:Y:S01]  /*04d0*/  SHFL.IDX PT, R2, R93, RZ, 0x1f ;  /* 0x00001fff5d027589 */ /* 0x006e6200000e0000 */
[----:B------:R-:W-:-:S04]  /*04e0*/  UISETP.NE.AND UP1, UPT, UR8, 0x2, UPT ;  /* 0x000000020800788c */ /* 0x000fc8000bf25270 */
[----:B------:R-:W-:Y:S01]  /*04f0*/  USEL UR6, URZ, 0x1, UP1 ;  /* 0x00000001ff067887 */ /* 0x000fe20008800000 */
[----:B-1----:R-:W-:-:S13]  /*0500*/  ISETP.NE.AND P0, PT, R2, RZ, PT ;  /* 0x000000ff0200720c */ /* 0x002fda0003f05270 */
[----:B------:R-:W-:Y:S05]  /*0510*/  @P0 BRA `(.L_x_9) ;  /* 0x0000000000380947 */ /* 0x000fea0003800000 */
[----:B------:R-:W1:Y:S01]  /*0520*/  S2UR UR5, SR_CgaCtaId ;  /* 0x00000000000579c3 */ /* 0x000e620000008800 */
[----:B------:R-:W-:Y:S01]  /*0530*/  UMOV UR7, 0x400 ;  /* 0x0000040000077882 */ /* 0x000fe20000000000 */
[----:B------:R-:W-:Y:S01]  /*0540*/  UMOV UR4, 0x1 ;  /* 0x0000000100047882 */ /* 0x000fe20000000000 */
[----:B------:R-:W-:Y:S01]  /*0550*/  ELECT P0, URZ, PT ;  /* 0x0000000000ff782f */ /* 0x000fe20003800000 */
[----:B------:R-:W-:-:S04]  /*0560*/  UIADD3 UR10, UPT, UPT, -UR4, 0x100000, URZ ;  /* 0x00100000040a7890 */ /* 0x000fc8000fffe1ff */
[----:B------:R-:W-:Y:S02]  /*0570*/  USHF.L.U32 UR11, UR10, 0xb, URZ ;  /* 0x0000000b0a0b7899 */ /* 0x000fe400080006ff */
[----:B------:R-:W-:Y:S02]  /*0580*/  USHF.L.U32 UR10, UR10, 0x1, URZ ;  /* 0x000000010a0a7899 */ /* 0x000fe400080006ff */
[----:B-1----:R-:W-:Y:S01]  /*0590*/  ULEA UR5, UR5, UR7, 0x18 ;  /* 0x0000000705057291 */ /* 0x002fe2000f8ec0ff */
[----:B------:R-:W1:Y:S11]  /*05a0*/  FENCE.VIEW.ASYNC.S ;  /* 0x00000000000073c6 */ /* 0x000e760000000000 */
[----:B-1----:R1:W2:Y:S01]  /*05b0*/  SYNCS.EXCH.64 URZ, [UR5], UR10 ;  /* 0x0000000a05ff75b2 */ /* 0x0022a20008000100 */
[----:B------:R1:W3:Y:S01]  /*05c0*/  SYNCS.EXCH.64 URZ, [UR5+0x10], UR10 ;  /* 0x0000100a05ff75b2 */ /* 0x0002e20008000100 */
[----:B------:R1:W4:Y:S01]  /*05d0*/  SYNCS.EXCH.64 URZ, [UR5+0x8], UR10 ;  /* 0x0000080a05ff75b2 */ /* 0x0003220008000100 */
[----:B------:R1:W1:Y:S01]  /*05e0*/  SYNCS.EXCH.64 URZ, [UR5+0x18], UR10 ;  /* 0x0000180a05ff75b2 */ /* 0x0002620008000100 */
[----:B------:R-:W-:Y:S01]  /*05f0*/  NOP ;  /* 0x0000000000007918 */ /* 0x000fe20000000000 */
.L_x_9:
[----:B------:R-:W2:Y:S01]  /*0600*/  SHFL.IDX PT, R2, R93, RZ, 0x1f ;  /* 0x00001fff5d027589 */ /* 0x000ea200000e0000 */
[----:B------:R-:W-:Y:S01]  /*0610*/  NOP ;  /* 0x0000000000007918 */ /* 0x000fe20000000000 */
[----:B--2---:R-:W-:-:S13]  /*0620*/  ISETP.NE.AND P0, PT, R2, 0x1, PT ;  /* 0x000000010200780c */ /* 0x004fda0003f05270 */
[----:B------:R-:W-:Y:S05]  /*0630*/  @P0 BRA `(.L_x_10) ;  /* 0x0000000000580947 */ /* 0x000fea0003800000 */
[----:B------:R-:W2:Y:S01]  /*0640*/  S2UR UR7, SR_CgaCtaId ;  /* 0x00000000000779c3 */ /* 0x000ea20000008800 */
[----:B------:R-:W-:Y:S01]  /*0650*/  UMOV UR9, 0x400 ;  /* 0x0000040000097882 */ /* 0x000fe20000000000 */
[----:B-1----:R-:W-:Y:S01]  /*0660*/  UMOV UR5, 0x20 ;  /* 0x0000002000057882 */ /* 0x002fe20000000000 */
[----:B------:R-:W-:Y:S01]  /*0670*/  UMOV UR4, 0x80 ;  /* 0x0000008000047882 */ /* 0x000fe20000000000 */
[----:B------:R-:W-:-:S04]  /*0680*/  UIADD3 UR10, UPT, UPT, -UR5, 0x100000, URZ ;  /* 0x00100000050a7890 */ /* 0x000fc8000fffe1ff */
[----:B------:R-:W-:Y:S02]  /*0690*/  USHF.L.U32 UR11, UR10, 0xb, URZ ;  /* 0x0000000b0a0b7899 */ /* 0x000fe400080006ff */
[----:B------:R-:W-:Y:S02]  /*06a0*/  USHF.L.U32 UR10, UR10, 0x1, URZ ;  /* 0x000000010a0a7899 */ /* 0x000fe400080006ff */
[----:B------:R-:W-:-:S04]  /*06b0*/  UIADD3 UR4, UPT, UPT, -UR4, 0x100000, URZ ;  /* 0x0010000004047890 */ /* 0x000fc8000fffe1ff */
[----:B------:R-:W-:Y:S02]  /*06c0*/  USHF.L.U32 UR5, UR4, 0xb, URZ ;  /* 0x0000000b04057899 */ /* 0x000fe400080006ff */
[----:B------:R-:W-:Y:S01]  /*06d0*/  USHF.L.U32 UR4, UR4, 0x1, URZ ;  /* 0x0000000104047899 */ /* 0x000fe200080006ff */
[----:B------:R-:W-:Y:S01]  /*06e0*/  ELECT P0, URZ, PT ;  /* 0x0000000000ff782f */ /* 0x000fe20003800000 */
[----:B--2---:R-:W-:Y:S01]  /*06f0*/  ULEA UR7, UR7, UR9, 0x18 ;  /* 0x0000000907077291 */ /* 0x004fe2000f8ec0ff */
[----:B------:R-:W1:Y:S11]  /*0700*/  FENCE.VIEW.ASYNC.S ;  /* 0x00000000000073c6 */ /* 0x000e760000000000 */
[----:B-1----:R2:W1:Y:S01]  /*0710*/  SYNCS.EXCH.64 URZ, [UR7+0x20], UR10 ;  /* 0x0000200a07ff75b2 */ /* 0x0024620008000100 */
[----:B------:R2:W1:Y:S01]  /*0720*/  SYNCS.EXCH.64 URZ, [UR7+0x40], UR4 ;  /* 0x0000400407ff75b2 */ /* 0x0004620008000100 */
[----:B------:R2:W1:Y:S01]  /*0730*/  SYNCS.EXCH.64 URZ, [UR7+0x28], UR10 ;  /* 0x0000280a07ff75b2 */ /* 0x0004620008000100 */
[----:B------:R2:W1:Y:S01]  /*0740*/  SYNCS.EXCH.64 URZ, [UR7+0x48], UR4 ;  /* 0x0000480407ff75b2 */ /* 0x0004620008000100 */
[----:B------:R2:W1:Y:S01]  /*0750*/  SYNCS.EXCH.64 URZ, [UR7+0x30], UR10 ;  /* 0x0000300a07ff75b2 */ /* 0x0004620008000100 */
[----:B------:R2:W1:Y:S01]  /*0760*/  SYNCS.EXCH.64 URZ, [UR7+0x50], UR4 ;  /* 0x0000500407ff75b2 */ /* 0x0004620008000100 */
[----:B------:R2:W1:Y:S01]  /*0770*/  SYNCS.EXCH.64 URZ, [UR7+0x38], UR10 ;  /* 0x0000380a07ff75b2 */ /* 0x0004620008000100 */
[----:B------:R2:W1:Y:S02]  /*0780*/  SYNCS.EXCH.64 URZ, [UR7+0x58], UR4 ;  /* 0x0000580407ff75b2 */ /* 0x0004640008000100 */
[----:B--2---:R-:W-:Y:S01]  /*0790*/  NOP ;  /* 0x0000000000007918 */ /* 0x004fe20000000000 */
.L_x_10:
[----:B------:R-:W2:Y:S01]  /*07a0*/  SHFL.IDX PT, R2, R93, RZ, 0x1f ;  /* 0x00001fff5d027589 */ /* 0x000ea200000e0000 */
[----:B------:R-:W-:Y:S01]  /*07b0*/  NOP ;  /* 0x0000000000007918 */ /* 0x000fe20000000000 */
[----:B--2---:R-:W-:-:S13]  /*07c0*/  ISETP.NE.AND P0, PT, R2, 0x3, PT ;  /* 0x000000030200780c */ /* 0x004fda0003f05270 */
[----:B------:R-:W-:Y:S05]  /*07d0*/  @P0 BRA `(.L_x_11) ;  /* 0x0000000000300947 */ /* 0x000fea0003800000 */
[----:B-1----:R-:W1:Y:S01]  /*07e0*/  S2UR UR5, SR_CgaCtaId ;  /* 0x00000000000579c3 */ /* 0x002e620000008800 */
        /* <DEDUP_REMOVED lines=8> */
[----:B-1----:R2:W1:Y:S01]  /*0870*/  SYNCS.EXCH.64 URZ, [UR5+0x60], UR10 ;  /* 0x0000600a05ff75b2 */ /* 0x0024620008000100 */
[----:B------:R2:W1:Y:S02]  /*0880*/  SYNCS.EXCH.64 URZ, [UR5+0x68], UR10 ;  /* 0x0000680a05ff75b2 */ /* 0x0004640008000100 */
[----:B--2---:R-:W-:Y:S01]  /*0890*/  NOP ;  /* 0x0000000000007918 */ /* 0x004fe20000000000 */
.L_x_11:
[----:B------:R-:W2:Y:S01]  /*08a0*/  SHFL.IDX PT, R2, R93, RZ, 0x1f ;  /* 0x00001fff5d027589 */ /* 0x000ea200000e0000 */
[----:B------:R-:W-:Y:S01]  /*08b0*/  NOP ;  /* 0x0000000000007918 */ /* 0x000fe20000000000 */
[----:B--2---:R-:W-:-:S13]  /*08c0*/  ISETP.NE.AND P0, PT, R2, 0x4, PT ;  /* 0x000000040200780c */ /* 0x004fda0003f05270 */
[----:B------:R-:W-:Y:S05]  /*08d0*/  @P0 BRA `(.L_x_12) ;  /* 0x00000000004c0947 */ /* 0x000fea0003800000 */
[----:B-1----:R-:W1:Y:S01]  /*08e0*/  S2UR UR5, SR_CgaCtaId ;  /* 0x00000000000579c3 */ /* 0x002e620000008800 */
[----:B------:R-:W-:Y:S01]  /*08f0*/  UMOV UR9, 0x100 ;  /* 0x0000010000097882 */ /* 0x000fe20000000000 */
[----:B------:R-:W-:Y:S01]  /*0900*/  UMOV UR7, 0x400 ;  /* 0x0000040000077882 */ /* 0x000fe20000000000 */
[----:B------:R-:W-:Y:S01]  /*0910*/  USEL UR9, UR9, 0xe0, UP2 ;  /* 0x000000e009097887 */ /* 0x000fe20009000000 */
[----:B------:R-:W-:Y:S01]  /*0920*/  UMOV UR4, 0x1 ;  /* 0x0000000100047882 */ /* 0x000fe20000000000 */
[----:B------:R-:W-:Y:S01]  /*0930*/  ELECT P0, URZ, PT ;  /* 0x0000000000ff782f */ /* 0x000fe20003800000 */
[----:B------:R-:W-:-:S04]  /*0940*/  UIADD3 UR10, UPT, UPT, -UR4, 0x100000, URZ ;  /* 0x00100000040a7890 */ /* 0x000fc8000fffe1ff */
[----:B------:R-:W-:Y:S02]  /*0950*/  USHF.L.U32 UR11, UR10, 0xb, URZ ;  /* 0x0000000b0a0b7899 */ /* 0x000fe400080006ff */
[----:B------:R-:W-:Y:S02]  /*0960*/  USHF.L.U32 UR10, UR10, 0x1, URZ ;  /* 0x000000010a0a7899 */ /* 0x000fe400080006ff */
[----:B------:R-:W-:-:S04]  /*0970*/  UIADD3 UR12, UPT, UPT, -UR9, 0x100000, URZ ;  /* 0x00100000090c7890 */ /* 0x000fc8000fffe1ff */
[----:B------:R-:W-:Y:S02]  /*0980*/  USHF.L.U32 UR13, UR12, 0xb, URZ ;  /* 0x0000000b0c0d7899 */ /* 0x000fe400080006ff */
[----:B------:R-:W-:Y:S02]  /*0990*/  USHF.L.U32 UR12, UR12, 0x1, URZ ;  /* 0x000000010c0c7899 */ /* 0x000fe400080006ff */
[----:B-1----:R-:W-:Y:S01]  /*09a0*/  ULEA UR5, UR5, UR7, 0x18 ;  /* 0x0000000705057291 */ /* 0x002fe2000f8ec0ff */
[----:B------:R-:W1:Y:S11]  /*09b0*/  FENCE.VIEW.ASYNC.S ;  /* 0x00000000000073c6 */ /* 0x000e760000000000 */
[----:B-1----:R2:W1:Y:S01]  /*09c0*/  SYNCS.EXCH.64 URZ, [UR5+0x70], UR10 ;  /* 0x0000700a05ff75b2 */ /* 0x0024620008000100 */
[----:B------:R2:W1:Y:S01]  /*09d0*/  SYNCS.EXCH.64 URZ, [UR5+0x80], UR12 ;  /* 0x0000800c05ff75b2 */ /* 0x0004620008000100 */
[----:B------:R2:W1:Y:S01]  /*09e0*/  SYNCS.EXCH.64 URZ, [UR5+0x78], UR10 ;  /* 0x0000780a05ff75b2 */ /* 0x0004620008000100 */
[----:B------:R2:W1:Y:S02]  /*09f0*/  SYNCS.EXCH.64 URZ, [UR5+0x88], UR12 ;  /* 0x0000880c05ff75b2 */ /* 0x0004640008000100 */
[----:B--2---:R-:W-:Y:S01]  /*0a00*/  NOP ;  /* 0x0000000000007918 */ /* 0x004fe20000000000 */
.L_x_12:
        /* <DEDUP_REMOVED lines=26> */
.L_x_13:
        /* <DEDUP_REMOVED lines=18> */
.L_x_14:
[----:B-1----:R-:W1:Y:S01]  /*0cd0*/  S2UR UR5, SR_CTAID.X ;  /* 0x00000000000579c3 */ /* 0x002e620000002500 */
[----:B------:R-:W-:-:S05]  /*0ce0*/  CS2R.32 R87, SR_CgaSize ;  /* 0x0000000000577805 */ /* 0x000fca0000008a00 */
[----:B------:R-:W-:-:S05]  /*0cf0*/  IMAD R87, R87, -0xa0, RZ ;  /* 0xffffff6057577824 */ /* 0x000fca00078e02ff */
[----:B------:R-:W-:-:S14]  /*0d00*/  R2UR UR9, R87 ;  /* 0x00000000570972ca */ /* 0x000fdc00000e0000 */
[----:B------:R-:W2:Y:S01]  /*0d10*/  LDCU UR9, c[0x0][UR9+0x2b0] ;  /* 0x00005600090977ac */ /* 0x000ea20008000800 */
[----:B------:R-:W-:Y:S01]  /*0d20*/  NOP ;  /* 0x0000000000007918 */ /* 0x000fe20000000000 */
[----:B------:R-:W-:-:S05]  /*0d30*/  CS2R.32 R87, SR_CgaSize ;  /* 0x0000000000577805 */ /* 0x000fca0000008a00 */
[----:B------:R-:W-:-:S05]  /*0d40*/  IMAD R87, R87, -0xa0, RZ ;  /* 0xffffff6057577824 */ /* 0x000fca00078e02ff */
[----:B------:R-:W-:-:S14]  /*0d50*/  R2UR UR7, R87 ;  /* 0x00000000570772ca */ /* 0x000fdc00000e0000 */
[----:B------:R-:W3:Y:S01]  /*0d60*/  LDCU UR7, c[0x0][UR7+0x2b4] ;  /* 0x00005680070777ac */ /* 0x000ee20008000800 */
[----:B------:R-:W4:Y:S08]  /*0d70*/  S2UR UR4, SR_CTAID.Y ;  /* 0x00000000000479c3 */ /* 0x000f300000002600 */
[----:B------:R-:W3:Y:S01]  /*0d80*/  LDC R10, c[0x0][0xb24] ;  /* 0x0002c900ff0a7b82 */ /* 0x000ee20000000800 */
[----:B-1----:R-:W-:-:S02]  /*0d90*/  I2FP.F32.U32 R87, UR5 ;  /* 0x0000000500577c45 */ /* 0x002fc40008201000 */
[----:B------:R-:W-:-:S05]  /*0da0*/  CS2R.32 R3, SR_CgaSize ;  /* 0x0000000000037805 */ /* 0x000fca0000008a00 */
[----:B------:R-:W-:-:S06]  /*0db0*/  IMAD R3, R3, -0xa0, RZ ;  /* 0xffffff6003037824 */ /* 0x000fcc00078e02ff */
[----:B------:R-:W1:Y:S01]  /*0dc0*/  LDC R3, c[0x0][R3+0x2a0] ;  /* 0x0000a80003037b82 */ /* 0x000e620000000800 */
[----:B------:R-:W-:Y:S01]  /*0dd0*/  MOV R15, UR5 ;  /* 0x00000005000f7c02 */ /* 0x000fe20008000f00 */
[----:B--2---:R-:W-:Y:S01]  /*0de0*/  FMUL R87, R87, UR9 ;  /* 0x0000000957577c20 */ /* 0x004fe20008400000 */
[----:B----4-:R-:W-:Y:S02]  /*0df0*/  I2FP.F32.U32 R86, UR4 ;  /* 0x0000000400567c45 */ /* 0x010fe40008201000 */
[----:B------:R-:W-:-:S05]  /*0e00*/  CS2R.32 R2, SR_CgaSize ;  /* 0x0000000000027805 */ /* 0x000fca0000008a00 */
[----:B------:R-:W-:-:S06]  /*0e10*/  IMAD R2, R2, -0xa0, RZ ;  /* 0xffffff6002027824 */ /* 0x000fcc00078e02ff */
[----:B------:R-:W2:Y:S01]  /*0e20*/  LDC R2, c[0x0][R2+0x2a4] ;  /* 0x0000a90002027b82 */ /* 0x000ea20000000800 */
[----:B------:R-:W-:Y:S01]  /*0e30*/  MOV R14, UR4 ;  /* 0x00000004000e7c02 */ /* 0x000fe20008000f00 */
[----:B------:R-:W4:Y:S01]  /*0e40*/  F2I.U32.TRUNC.NTZ R87, R87 ;  /* 0x0000005700577305 */ /* 0x000f22000020f000 */
[----:B---3--:R-:W-:-:S05]  /*0e50*/  FMUL R86, R86, UR7 ;  /* 0x0000000756567c20 */ /* 0x008fca0008400000 */
[----:B------:R-:W-:Y:S01]  /*0e60*/  BAR.SYNC.DEFER_BLOCKING 0x0 ;  /* 0x0000000000007b1d */ /* 0x000fe20000010000 */
[----:B------:R-:W-:-:S05]  /*0e70*/  ISETP.GE.AND P0, PT, R10, 0x1, PT ;  /* 0x000000010a00780c */ /* 0x000fca0003f06270 */
[----:B------:R-:W3:Y:S02]  /*0e80*/  F2I.U32.TRUNC.NTZ R86, R86 ;  /* 0x0000005600567305 */ /* 0x000ee4000020f000 */
[----:B------:R-:W2:Y:S01]  /*0e90*/  S2UR UR36, SR_CTAID.Z ;  /* 0x00000000002479c3 */ /* 0x000ea20000002700 */
[----:B----4-:R-:W-:-:S05]  /*0ea0*/  IADD3 R87, PT, PT, -R87, RZ, RZ ;  /* 0x000000ff57577210 */ /* 0x010fca0007ffe1ff */
[----:B-1----:R-:W-:Y:S01]  /*0eb0*/  IMAD R87, R3, R87, UR5 ;  /* 0x0000000503577e24 */ /* 0x002fe2000f8e0257 */
[----:B---3--:R-:W-:-:S05]  /*0ec0*/  IADD3 R86, PT, PT, -R86, RZ, RZ ;  /* 0x000000ff56567210 */ /* 0x008fca0007ffe1ff */
[----:B--2---:R-:W-:Y:S01]  /*0ed0*/  IMAD R86, R2, R86, UR4 ;  /* 0x0000000402567e24 */ /* 0x004fe2000f8e0256 */
[----:B------:R-:W-:Y:S06]  /*0ee0*/  @!P0 BRA `(.L_x_15) ;  /* 0x0000000000b88947 */ /* 0x000fec0003800000 */
[----:B------:R-:W1:Y:S01]  /*0ef0*/  LDC.64 R4, c[0x0][0xb18] ;  /* 0x0002c600ff047b82 */ /* 0x000e620000000a00 */
[----:B------:R-:W-:-:S07]  /*0f00*/  ISETP.NE.AND P0, PT, R10, 0x1, PT ;  /* 0x000000010a00780c */ /* 0x000fce0003f05270 */
[----:B------:R-:W2:Y:S08]  /*0f10*/  LDC R9, c[0x0][0xb0c] ;  /* 0x0002c300ff097b82 */ /* 0x000eb00000000800 */
[----:B------:R-:W3:Y:S08]  /*0f20*/  LDC R12, c[0x0][0x370] ;  /* 0x0000dc00ff0c7b82 */ /* 0x000ef00000000800 */
[----:B------:R-:W4:Y:S01]  /*0f30*/  LDC R11, c[0x0][0x374] ;  /* 0x0000dd00ff0b7b82 */ /* 0x000f220000000800 */
[----:B-1----:R-:W-:-:S07]  /*0f40*/  ISETP.NE.AND P1, PT, R4, 0x1, PT ;  /* 0x000000010400780c */ /* 0x002fce0003f25270 */
[----:B------:R-:W3:Y:S01]  /*0f50*/  LDC.64 R6, c[0x0][0xb10] ;  /* 0x0002c400ff067b82 */ /* 0x000ee20000000a00 */
[----:B--2---:R-:W-:-:S07]  /*0f60*/  ISETP.NE.AND P2, PT, R9, 0x1, PT ;  /* 0x000000010900780c */ /* 0x004fce0003f45270 */
[----:B------:R-:W1:Y:S08]  /*0f70*/  LDC R8, c[0x0][0xb20] ;  /* 0x0002c800ff087b82 */ /* 0x000e700000000800 */
[----:B------:R-:W2:Y:S01]  /*0f80*/  LDC.64 R2, c[0x0][0xb28] ;  /* 0x0002ca00ff027b82 */ /* 0x000ea20000000a00 */
[----:B----4-:R-:W-:-:S04]  /*0f90*/  IMAD.HI.U32 R13, R11, R5, RZ ;  /* 0x000000050b0d7227 */ /* 0x010fc800078e00ff */
[----:B------:R-:W-:-:S04]  /*0fa0*/  IMAD.HI.U32 R5, R14, R5, RZ ;  /* 0x000000050e057227 */ /* 0x000fc800078e00ff */
[----:B---3--:R-:W-:-:S05]  /*0fb0*/  IMAD.HI.U32 R16, R12, R6, RZ ;  /* 0x000000060c107227 */ /* 0x008fca00078e00ff */
[-C--:B------:R-:W-:Y:S01]  /*0fc0*/  @P2 SHF.R.U32.HI R12, RZ, R7.reuse, R16 ;  /* 0x00000007ff0c2219 */ /* 0x080fe20000011610 */
[----:B------:R-:W-:Y:S01]  /*0fd0*/  IMAD.HI.U32 R16, R15, R6, RZ ;  /* 0x000000060f107227 */ /* 0x000fe200078e00ff */
[-C--:B-1----:R-:W-:Y:S02]  /*0fe0*/  @P1 SHF.R.U32.HI R11, RZ, R8.reuse, R13 ;  /* 0x00000008ff0b1219 */ /* 0x082fe4000001160d */
[----:B------:R-:W-:Y:S02]  /*0ff0*/  SHF.R.U32.HI R5, RZ, R8, R5 ;  /* 0x00000008ff057219 */ /* 0x000fe40000011605 */
[----:B------:R-:W-:Y:S02]  /*1000*/  SHF.R.U32.HI R16, RZ, R7, R16 ;  /* 0x00000007ff107219 */ /* 0x000fe40000011610 */
[----:B------:R-:W-:Y:S01]  /*1010*/  SEL R5, R14, R5, !P1 ;  /* 0x000000050e057207 */ /* 0x000fe20004800000 */
[----:B--2---:R-:W-:Y:S01]  /*1020*/  IMAD.HI.U32 R13, R11, R2, RZ ;  /* 0x000000020b0d7227 */ /* 0x004fe200078e00ff */
[----:B------:R-:W-:-:S03]  /*1030*/  SEL R16, R15, R16, !P2 ;  /* 0x000000100f107207 */ /* 0x000fc60005000000 */
[----:B------:R-:W-:Y:S01]  /*1040*/  IMAD.HI.U32 R6, R12, R2, RZ ;  /* 0x000000020c067227 */ /* 0x000fe200078e00ff */
[----:B------:R-:W-:-:S04]  /*1050*/  @P0 SHF.R.U32.HI R11, RZ, R3, R13 ;  /* 0x00000003ff0b0219 */ /* 0x000fc8000001160d */
[----:B------:R-:W-:Y:S01]  /*1060*/  @P0 SHF.R.U32.HI R12, RZ, R3, R6 ;  /* 0x00000003ff0c0219 */ /* 0x000fe20000011606 */
[----:B------:R-:W-:-:S04]  /*1070*/  IMAD R11, R11, R10, RZ ;  /* 0x0000000a0b0b7224 */ /* 0x000fc800078e02ff */
[----:B------:R-:W-:Y:S01]  /*1080*/  IMAD R6, R12, R10, RZ ;  /* 0x0000000a0c067224 */ /* 0x000fe200078e02ff */
[----:B------:R-:W-:-:S04]  /*1090*/  ISETP.GE.AND P1, PT, R5, R11, PT ;  /* 0x0000000b0500720c */ /* 0x000fc80003f26270 */
[----:B------:R-:W-:Y:S01]  /*10a0*/  ISETP.GE.OR P1, PT, R16, R6, P1 ;  /* 0x000000061000720c */ /* 0x000fe20000f26670 */
[----:B------:R-:W-:-:S05]  /*10b0*/  IMAD.HI.U32 R6, R5, R2, RZ ;  /* 0x0000000205067227 */ /* 0x000fca00078e00ff */
[----:B------:R-:W-:-:S04]  /*10c0*/  SHF.R.U32.HI R6, RZ, R3, R6 ;  /* 0x00000003ff067219 */ /* 0x000fc80000011606 */
[----:B------:R-:W-:-:S03]  /*10d0*/  SEL R6, R5, R6, !P0 ;  /* 0x0000000605067207 */ /* 0x000fc60004000000 */
[----:B------:R-:W-:Y:S01]  /*10e0*/  @!P1 IMAD.HI.U32 R7, R16, R2, RZ ;  /* 0x0000000210079227 */ /* 0x000fe200078e00ff */
[----:B------:R-:W-:-:S04]  /*10f0*/  IADD3 R2, PT, PT, -R6, RZ, RZ ;  /* 0x000000ff06027210 */ /* 0x000fc80007ffe1ff */
[----:B------:R-:W-:Y:S01]  /*1100*/  @!P1 SHF.R.U32.HI R3, RZ, R3, R7 ;  /* 0x00000003ff039219 */ /* 0x000fe20000011607 */
[----:B------:R-:W-:Y:S01]  /*1110*/  IMAD R2, R10, R2, R5 ;  /* 0x000000020a027224 */ /* 0x000fe200078e0205 */
[----:B------:R-:W-:Y:S02]  /*1120*/  IADD3 R7, PT, PT, -R5, RZ, RZ ;  /* 0x000000ff05077210 */ /* 0x000fe40007ffe1ff */
[----:B------:R-:W-:-:S03]  /*1130*/  @!P1 SEL R3, R16, R3, !P0 ;  /* 0x0000000310039207 */ /* 0x000fc60004000000 */
[----:B------:R-:W-:Y:S02]  /*1140*/  IMAD R7, R4, R7, R14 ;  /* 0x0000000704077224 */ /* 0x000fe400078e020e */
[--C-:B------:R-:W-:Y:S02]  /*1150*/  @!P1 IMAD.IADD R6, R6, 0x1, -R3.reuse ;  /* 0x0000000106069824 */ /* 0x100fe400078e0a03 */
[----:B------:R-:W-:Y:S01]  /*1160*/  @!P1 IMAD R3, R2, R12, R3 ;  /* 0x0000000c02039224 */ /* 0x000fe200078e0203 */
[----:B------:R-:W-:Y:S01]  /*1170*/  IADD3 R2, PT, PT, -R16, RZ, RZ ;  /* 0x000000ff10027210 */ /* 0x000fe20007ffe1ff */
[----:B------:R-:W-:Y:S02]  /*1180*/  @!P1 IMAD R5, R6, R10, R16 ;  /* 0x0000000a06059224 */ /* 0x000fe400078e0210 */
[----:B------:R-:W-:Y:S02]  /*1190*/  @!P1 IMAD.MOV.U32 R16, RZ, RZ, R3 ;  /* 0x000000ffff109224 */ /* 0x000fe400078e0003 */
[----:B------:R-:W-:-:S02]  /*11a0*/  IMAD R2, R9, R2, R15 ;  /* 0x0000000209027224 */ /* 0x000fc400078e020f */
[----:B------:R-:W-:Y:S02]  /*11b0*/  IMAD R14, R5, R4, R7 ;  /* 0x00000004050e7224 */ /* 0x000fe400078e0207 */
[----:B------:R-:W-:Y:S02]  /*11c0*/  IMAD R15, R16, R9, R2 ;  /* 0x00000009100f7224 */ /* 0x000fe400078e0202 */
.L_x_15:
[----:B------:R-:W1:Y:S01]  /*11d0*/  LDCU UR4, c[0x0][0xb30] ;  /* 0x00016600ff0477ac */ /* 0x000e620008000800 */
[----:B------:R-:W2:Y:S08]  /*11e0*/  S2UR UR37, SR_CgaCtaId ;  /* 0x00000000002579c3 */ /* 0x000eb00000008800 */
[----:B------:R-:W3:Y:S01]  /*11f0*/  LDC R40, c[0x0][0xb24] ;  /* 0x0002c900ff287b82 */ /* 0x000ee20000000800 */
[----:B-1----:R-:W-:-:S09]  /*1200*/  UISETP.NE.AND UP1, UPT, UR4, 0x1, UPT ;  /* 0x000000010400788c */ /* 0x002fd2000bf25270 */
[----:B--2---:R-:W-:Y:S05]  /*1210*/  BRA.U UP1, `(.L_x_16) ;  /* 0x0000000101407547 */ /* 0x004fea000b800000 */
[----:B------:R-:W1:Y:S08]  /*1220*/  LDC.64 R4, c[0x0][0xb10] ;  /* 0x0002c400ff047b82 */ /* 0x000e700000000a00 */
[----:B------:R-:W2:Y:S08]  /*1230*/  LDC.64 R2, c[0x0][0xb18] ;  /* 0x0002c600ff027b82 */ /* 0x000eb00000000a00 */
[----:B------:R-:W4:Y:S08]  /*1240*/  LDC R6, c[0x0][0xb20] ;  /* 0x0002c800ff067b82 */ /* 0x000f300000000800 */
[----:B------:R-:W3:Y:S01]  /*1250*/  LDC R7, c[0x0][0xb0c] ;  /* 0x0002c300ff077b82 */ /* 0x000ee20000000800 */
[----:B-1----:R-:W-:-:S05]  /*1260*/  IMAD.HI.U32 R4, R15, R4, RZ ;  /* 0x000000040f047227 */ /* 0x002fca00078e00ff */
[----:B------:R-:W-:Y:S01]  /*1270*/  SHF.R.U32.HI R4, RZ, R5, R4 ;  /* 0x00000005ff047219 */ /* 0x000fe20000011604 */
[----:B--2---:R-:W-:Y:S01]  /*1280*/  IMAD.HI.U32 R3, R14, R3, RZ ;  /* 0x000000030e037227 */ /* 0x004fe200078e00ff */
[----:B------:R-:W-:-:S04]  /*1290*/  ISETP.NE.AND P0, PT, R2, 0x1, PT ;  /* 0x000000010200780c */ /* 0x000fc80003f05270 */
[----:B----4-:R-:W-:-:S04]  /*12a0*/  SHF.R.U32.HI R3, RZ, R6, R3 ;  /* 0x00000006ff037219 */ /* 0x010fc80000011603 */
[----:B------:R-:W-:Y:S02]  /*12b0*/  SEL R3, R14, R3, !P0 ;  /* 0x000000030e037207 */ /* 0x000fe40004000000 */
[----:B---3--:R-:W-:-:S04]  /*12c0*/  ISETP.NE.AND P1, PT, R7, 0x1, PT ;  /* 0x000000010700780c */ /* 0x008fc80003f25270 */
[----:B------:R-:W-:-:S05]  /*12d0*/  SEL R4, R15, R4, !P1 ;  /* 0x000000040f047207 */ /* 0x000fca0004800000 */
[----:B------:R-:W-:Y:S02]  /*12e0*/  IMAD.IADD R5, R3, 0x1, -R4 ;  /* 0x0000000103057824 */ /* 0x000fe400078e0a04 */
[----:B------:R-:W-:Y:S02]  /*12f0*/  IMAD.IADD R3, R4, 0x1, -R3 ;  /* 0x0000000104037824 */ /* 0x000fe400078e0a03 */
[----:B------:R-:W-:Y:S02]  /*1300*/  IMAD R15, R5, R7, R15 ;  /* 0x00000007050f7224 */ /* 0x000fe400078e020f */
[----:B------:R-:W-:-:S07]  /*1310*/  IMAD R14, R3, R2, R14 ;  /* 0x00000002030e7224 */ /* 0x000fce00078e020e */
.L_x_16:
[----:B------:R-:W-:Y:S01]  /*1320*/  BAR.SYNC.DEFER_BLOCKING 0x0 ;  /* 0x0000000000007b1d */ /* 0x000fe20000010000 */
[----:B------:R-:W-:Y:S01]  /*1330*/  UISETP.NE.AND UP1, UPT, UR8, 0x2, UPT ;  /* 0x000000020800788c */ /* 0x000fe2000bf25270 */
[----:B------:R-:W-:Y:S02]  /*1340*/  ISETP.NE.OR P5, PT, R0, 0x2, !P5 ;  /* 0x000000020000780c */ /* 0x000fe40006fa5670 */
[----:B------:R-:W-:-:S06]  /*1350*/  LOP3.LUT R2, R101, 0x1f, RZ, 0xc0, !PT ;  /* 0x0000001f65027812 */ /* 0x000fcc00078ec0ff */
[----:B------:R-:W-:Y:S05]  /*1360*/  BRA.U UP1, `(.L_x_17) ;  /* 0x0000001101447547 */ /* 0x000fea000b800000 */
[----:B------:R-:W1:Y:S01]  /*1370*/  LDCU UR13, c[0x0][0x38c] ;  /* 0x00007180ff0d77ac */ /* 0x000e620008000800 */
[----:B------:R-:W2:Y:S01]  /*1380*/  LDC R8, c[0x0][0x370] ;  /* 0x0000dc00ff087b82 */ /* 0x000ea20000000800 */
[----:B------:R-:W-:Y:S01]  /*1390*/  PLOP3.LUT P1, PT, PT, PT, UP2, 0x80, 0x8 ;  /* 0x000000000008781c */ /* 0x000fe20003f2f028 */
[----:B------:R-:W-:Y:S01]  /*13a0*/  IMAD.MOV.U32 R17, RZ, RZ, 0x1 ;  /* 0x00000001ff117424 */ /* 0x000fe200078e00ff */
[----:B------:R-:W-:Y:S01]  /*13b0*/  ISETP.EQ.OR P4, PT, R2, RZ, P5 ;  /* 0x000000ff0200720c */ /* 0x000fe20002f82670 */
[----:B------:R-:W-:Y:S01]  /*13c0*/  IMAD.MOV.U32 R16, RZ, RZ, RZ ;  /* 0x000000ffff107224 */ /* 0x000fe200078e00ff */
[----:B------:R-:W-:Y:S02]  /*13d0*/  PLOP3.LUT P1, PT, P1, PT, PT, 0x8, 0x80 ;  /* 0x000000000080781c */ /* 0x000fe40000f2e170 */
[----:B------:R-:W-:Y:S01]  /*13e0*/  CS2R R12, SRZ ;  /* 0x00000000000c7805 */ /* 0x000fe2000001ff00 */
[----:B------:R-:W-:Y:S01]  /*13f0*/  IMAD.MOV.U32 R11, RZ, RZ, 0x1 ;  /* 0x00000001ff0b7424 */ /* 0x000fe200078e00ff */
[----:B------:R-:W4:Y:S01]  /*1400*/  LDC R0, c[0x0][0x374] ;  /* 0x0000dd00ff007b82 */ /* 0x000f220000000800 */
[----:B------:R-:W2:Y:S01]  /*1410*/  LDCU.64 UR22, c[0x0][0x348] ;  /* 0x00006900ff1677ac */ /* 0x000ea20008000a00 */
[----:B------:R-:W-:Y:S01]  /*1420*/  UMOV UR6, URZ ;  /* 0x000000ff00067c82 */ /* 0x000fe20008000000 */
[----:B-1----:R-:W-:-:S04]  /*1430*/  UIADD3 UR5, UPT, UPT, UR13, 0x7f, URZ ;  /* 0x0000007f0d057890 */ /* 0x002fc8000fffe0ff */
[----:B------:R-:W-:-:S04]  /*1440*/  USHF.R.S32.HI UR4, URZ, 0x1f, UR5 ;  /* 0x0000001fff047899 */ /* 0x000fc80008011405 */
[----:B------:R-:W-:-:S04]  /*1450*/  ULEA.HI UR4, UR4, UR5, URZ, 0x7 ;  /* 0x0000000504047291 */ /* 0x000fc8000f8f38ff */
[----:B------:R-:W-:Y:S02]  /*1460*/  USHF.R.S32.HI UR15, URZ, 0x7, UR4 ;  /* 0x00000007ff0f7899 */ /* 0x000fe40008011404 */
[----:B------:R-:W-:Y:S02]  /*1470*/  UIADD3 UR4, UPT, UPT, UR13, -0x1, URZ ;  /* 0xffffffff0d047890 */ /* 0x000fe4000fffe0ff */
[----:B------:R-:W-:Y:S02]  /*1480*/  UISETP.LT.U32.AND UP0, UPT, UR15, 0x2, UPT ;  /* 0x000000020f00788c */ /* 0x000fe4000bf01070 */
[----:B------:R-:W-:Y:S02]  /*1490*/  UISETP.GE.U32.AND UP1, UPT, UR4, -0xff, UPT ;  /* 0xffffff010400788c */ /* 0x000fe4000bf26070 */
[----:B------:R-:W-:Y:S02]  /*14a0*/  USEL UR14, UR15, 0x2, UP0 ;  /* 0x000000020f0e7887 */ /* 0x000fe40008000000 */
[----:B------:R-:W-:-:S02]  /*14b0*/  UIADD3 UR13, UPT, UPT, UR13, 0xfe, URZ ;  /* 0x000000fe0d0d7890 */ /* 0x000fc4000fffe0ff */
[----:B------:R-:W-:Y:S02]  /*14c0*/  UIADD3 UR5, UPT, UPT, UR14, -0x1, URZ ;  /* 0xffffffff0e057890 */ /* 0x000fe4000fffe0ff */
[----:B------:R-:W-:-:S03]  /*14d0*/  UIADD3 UR7, UPT, UPT, UR15, -UR14, URZ ;  /* 0x8000000e0f077290 */ /* 0x000fc6000fffe0ff */
[----:B------:R-:W-:-:S04]  /*14e0*/  @UP1 UIADD3 UR5, UPT, UPT, UR14, URZ, URZ ;  /* 0x000000ff0e051290 */ /* 0x000fc8000fffe0ff */
[----:B--2---:R-:W-:-:S12]  /*14f0*/  UIADD3 UR5, UPT, UPT, UR5, 0x1, URZ ;  /* 0x0000000105057890 */ /* 0x004fd8000fffe0ff */
.L_x_35:
[----:B------:R-:W-:Y:S01]  /*1500*/  UISETP.NE.AND UP0, UPT, UR37, URZ, UPT ;  /* 0x000000ff2500728c */ /* 0x000fe2000bf05270 */
[----:B------:R-:W1:Y:S08]  /*1510*/  S2UR UR37, SR_CgaCtaId ;  /* 0x00000000002579c3 */ /* 0x000e700000008800 */
[----:B------:R-:W-:Y:S05]  /*1520*/  BRA.U UP0, `(.L_x_18) ;  /* 0x0000000100347547 */ /* 0x000fea000b800000 */
[----:B------:R-:W2:Y:S01]  /*1530*/  S2R R2, SR_CgaCtaId ;  /* 0x0000000000027919 */ /* 0x000ea20000008800 */
[----:B------:R-:W-:-:S04]  /*1540*/  MOV R3, 0x400 ;  /* 0x0000040000037802 */ /* 0x000fc80000000f00 */
[----:B--2---:R-:W-:Y:S02]  /*1550*/  LEA R2, R2, R3, 0x18 ;  /* 0x0000000302027211 */ /* 0x004fe400078ec0ff */
[----:B------:R-:W-:-:S03]  /*1560*/  SHF.L.U32 R3, R11, 0x1f, RZ ;  /* 0x0000001f0b037819 */ /* 0x000fc600000006ff */
[----:B------:R-:W-:-:S04]  /*1570*/  IMAD R2, R12, 0x8, R2 ;  /* 0x000000080c027824 */ /* 0x000fc800078e0202 */
[----:B------:R-:W2:Y:S02]  /*1580*/  SYNCS.PHASECHK.TRANS64.TRYWAIT P0, [R2+URZ+0xe0], R3 ;  /* 0x0000e003020075a7 */ /* 0x000ea400080011ff */
[----:B--2---:R-:W-:Y:S05]  /*1590*/  @!P0 BRA `(.L_x_19) ;  /* 0x0000007800748947 */ /* 0x004fea0003800000 */
.L_x_129:
[----:B------:R-:W-:Y:S01]  /*15a0*/  VIADD R12, R12, 0x1 ;  /* 0x000000010c0c7836 */ /* 0x000fe20000000000 */
[----:B------:R2:W-:Y:S04]  /*15b0*/  SYNCS.ARRIVE.TRANS64.A1T0 RZ, [R2+URZ+0xd0], RZ ;  /* 0x0000d0ff02ff79a7 */ /* 0x0005e800081000ff */
[----:B------:R-:W-:-:S04]  /*15c0*/  ISETP.NE.AND P0, PT, R12, 0x2, PT ;  /* 0x000000020c00780c */ /* 0x000fc80003f05270 */
[----:B------:R-:W-:Y:S02]  /*15d0*/  SEL R12, R12, RZ, P0 ;  /* 0x000000ff0c0c7207 */ /* 0x000fe40000000000 */
[----:B--2---:R-:W-:-:S04]  /*15e0*/  SEL R2, RZ, 0x1, P0 ;  /* 0x00000001ff027807 */ /* 0x004fc80000000000 */
[----:B------:R-:W-:-:S07]  /*15f0*/  LOP3.LUT R11, R11, R2, RZ, 0x3c, !PT ;  /* 0x000000020b0b7212 */ /* 0x000fce00078e3cff */
.L_x_18:
[----:B------:R-:W-:Y:S01]  /*1600*/  UMOV UR4, 0x400 ;  /* 0x0000040000047882 */ /* 0x000fe20000000000 */
[----:B------:R-:W-:Y:S01]  /*1610*/  SHF.L.U32 R2, R17, 0x1f, RZ ;  /* 0x0000001f11027819 */ /* 0x000fe200000006ff */
[----:B-1----:R-:W-:Y:S01]  /*1620*/  ULEA UR4, UR37, UR4, 0x18 ;  /* 0x0000000425047291 */ /* 0x002fe2000f8ec0ff */
[----:B------:R-:W-:Y:S01]  /*1630*/  R2UR UR34, R15 ;  /* 0x000000000f2272ca */ /* 0x000fe200000e0000 */
[----:B------:R-:W-:Y:S01]  /*1640*/  UISETP.GE.U32.AND UP0, UPT, UR13, 0xff, UPT ;  /* 0x000000ff0d00788c */ /* 0x000fe2000bf06070 */
[----:B------:R-:W-:Y:S01]  /*1650*/  R2UR UR19, R14 ;  /* 0x000000000e1372ca */ /* 0x000fe200000e0000 */
[----:B------:R-:W-:Y:S01]  /*1660*/  ULEA UR8, UR6, UR4, 0x3 ;  /* 0x0000000406087291 */ /* 0x000fe2000f8e18ff */
[----:B------:R-:W-:-:S08]  /*1670*/  UMOV UR29, URZ ;  /* 0x000000ff001d7c82 */ /* 0x000fd00008000000 */
[----:B------:R1:W2:Y:S01]  /*1680*/  SYNCS.PHASECHK.TRANS64.TRYWAIT P0, [UR8+0x10], R2 ;  /* 0x00001002ff0075a7 */ /* 0x0002a20008001108 */
[----:B------:R-:W-:Y:S02]  /*1690*/  USHF.L.U32 UR34, UR34, 0x6, URZ ;  /* 0x0000000622227899 */ /* 0x000fe400080006ff */
[----:B------:R-:W-:Y:S01]  /*16a0*/  USHF.L.U32 UR19, UR19, 0x8, URZ ;  /* 0x0000000813137899 */ /* 0x000fe200080006ff */
[----:B------:R-:W-:Y:S11]  /*16b0*/  BRA.U !UP0, `(.L_x_20) ;  /* 0x0000000108c07547 */ /* 0x000ff6000b800000 */
[----:B------:R-:W-:Y:S01]  /*16c0*/  UMOV UR21, URZ ;  /* 0x000000ff00157c82 */ /* 0x000fe20008000000 */
[----:B------:R-:W-:-:S05]  /*16d0*/  UMOV UR28, UR6 ;  /* 0x00000006001c7c82 */ /* 0x000fca0008000000 */
.L_x_25:
[----:B-1----:R-:W-:Y:S01]  /*16e0*/  ULEA UR33, UR28, UR4, 0x3 ;  /* 0x000000041c217291 */ /* 0x002fe2000f8e18ff */
[----:B--2---:R-:W-:Y:S01]  /*16f0*/  @!P5 MOV R3, 0x14000 ;  /* 0x000140000003d802 */ /* 0x004fe20000000f00 */
[----:B--2---:R-:W-:Y:S10]  /*1700*/  @P0 BRA `(.L_x_21) ;  /* 0x00000000000c0947 */ /* 0x004ff40003800000 */
[----:B------:R-:W-:-:S04]  /*1710*/  SHF.L.U32 R4, R17, 0x1f, RZ ;  /* 0x0000001f11047819 */ /* 0x000fc800000006ff */
[----:B------:R-:W2:Y:S02]  /*1720*/  SYNCS.PHASECHK.TRANS64.TRYWAIT P0, [UR33+0x10], R4 ;  /* 0x00001004ff0075a7 */ /* 0x000ea40008001121 */
[----:B--2---:R-:W-:Y:S05]  /*1730*/  @!P0 BRA `(.L_x_22) ;  /* 0x0000007800208947 */ /* 0x004fea0003800000 */
.L_x_21:
[----:B------:R2:W-:Y:S01]  /*1740*/  @!P5 SYNCS.ARRIVE.TRANS64 RZ, [UR33], R3 ;  /* 0x00000003ffffd9a7 */ /* 0x0005e20008000021 */
[----:B------:R-:W-:Y:S04]  /*1750*/  BSSY.RECONVERGENT B0, `(.L_x_23) ;  /* 0x0000003000007945 */ /* 0x000fe80003800200 */
[----:B------:R-:W-:Y:S05]  /*1760*/  @P4 BRA `(.L_x_24) ;  /* 0x0000000000044947 */ /* 0x000fea0003800000 */
[----:B------:R-:W-:Y:S05]  /*1770*/  BPT.TRAP 0x1 ;  /* 0x000000040000795c */ /* 0x000fea0000300000 */
.L_x_24:
[----:B------:R-:W-:Y:S05]  /*1780*/  BSYNC.RECONVERGENT B0 ;  /* 0x0000000000007941 */ /* 0x000fea0003800200 */
.L_x_23:
[----:B------:R-:W-:Y:S02]  /*1790*/  UIADD3 UR6, UPT, UPT, UR28, 0x1, URZ ;  /* 0x000000011c067890 */ /* 0x000fe4000fffe0ff */
[----:B------:R-:W-:Y:S02]  /*17a0*/  ULEA UR32, UR28, UR4, 0xe ;  /* 0x000000041c207291 */ /* 0x000fe4000f8e70ff */
[----:B------:R-:W-:Y:S02]  /*17b0*/  UISETP.NE.AND UP0, UPT, UR6, 0x2, UPT ;  /* 0x000000020600788c */ /* 0x000fe4000bf05270 */
[----:B------:R-:W-:Y:S02]  /*17c0*/  UIADD3 UR30, UP1, UPT, UR22, 0x80, URZ ;  /* 0x00000080161e7890 */ /* 0x000fe4000ff3e0ff */
[----:B------:R-:W-:Y:S02]  /*17d0*/  USEL UR9, URZ, 0x1, UP0 ;  /* 0x00000001ff097887 */ /* 0x000fe40008000000 */
[----:B------:R-:W-:-:S02]  /*17e0*/  USEL UR6, UR6, URZ, UP0 ;  /* 0x000000ff06067287 */ /* 0x000fc40008000000 */
[----:B------:R-:W-:Y:S02]  /*17f0*/  UIADD3 UR26, UP0, UPT, UR22, 0x180, URZ ;  /* 0x00000180161a7890 */ /* 0x000fe4000ff1e0ff */
[----:B------:R-:W-:Y:S01]  /*1800*/  ULEA UR8, UR6, UR4, 0x3 ;  /* 0x0000000406087291 */ /* 0x000fe2000f8e18ff */
[----:B------:R-:W-:Y:S01]  /*1810*/  LOP3.LUT R17, R17, UR9, RZ, 0x3c, !PT ;  /* 0x0000000911117c12 */ /* 0x000fe2000f8e3cff */
[----:B------:R-:W-:Y:S02]  /*1820*/  USHF.L.U32 UR35, UR21, 0x7, URZ ;  /* 0x0000000715237899 */ /* 0x000fe400080006ff */
[----:B------:R-:W-:Y:S01]  /*1830*/  UIADD3.X UR31, UPT, UPT, URZ, UR23, URZ, UP1, !UPT ;  /* 0x00000017ff1f7290 */ /* 0x000fe20008ffe4ff */
[----:B-1----:R-:W-:Y:S01]  /*1840*/  SHF.L.U32 R2, R17, 0x1f, RZ ;  /* 0x0000001f11027819 */ /* 0x002fe200000006ff */
[----:B------:R-:W-:Y:S02]  /*1850*/  UIADD3 UR32, UPT, UPT, UR32, 0x8800, URZ ;  /* 0x0000880020207890 */ /* 0x000fe4000fffe0ff */
[----:B------:R-:W-:Y:S01]  /*1860*/  UIADD3.X UR27, UPT, UPT, URZ, UR23, URZ, UP0, !UPT ;  /* 0x00000017ff1b7290 */ /* 0x000fe200087fe4ff */
[----:B------:R1:W1:Y:S01]  /*1870*/  SYNCS.PHASECHK.TRANS64.TRYWAIT P0, [UR8+0x10], R2 ;  /* 0x00001002ff0075a7 */ /* 0x0002620008001108 */
[----:B------:R-:W-:-:S02]  /*1880*/  ULEA UR8, UR28, UR4, 0x10 ;  /* 0x000000041c087291 */ /* 0x000fc4000f8e80ff */
[----:B------:R-:W-:Y:S02]  /*1890*/  UIADD3 UR10, UPT, UPT, UR35, 0x40, URZ ;  /* 0x00000040230a7890 */ /* 0x000fe4000fffe0ff */
[----:B------:R-:W-:Y:S02]  /*18a0*/  UIADD3 UR16, UPT, UPT, UR8, 0x10800, URZ ;  /* 0x0001080008107890 */ /* 0x000fe4000fffe0ff */
[----:B------:R-:W-:Y:S01]  /*18b0*/  UIADD3 UR8, UPT, UPT, UR8, 0x18800, URZ ;  /* 0x0001880008087890 */ /* 0x000fe2000fffe0ff */
[----:B------:R-:W-:Y:S01]  /*18c0*/  UMOV UR24, 0x0 ;  /* 0x0000000000187882 */ /* 0x000fe20000000000 */
[----:B------:R-:W-:Y:S01]  /*18d0*/  UMOV UR25, 0x10000000 ;  /* 0x1000000000197882 */ /* 0x000fe20000000000 */
[----:B------:R-:W-:Y:S01]  /*18e0*/  UMOV UR17, UR33 ;  /* 0x0000002100117c82 */ /* 0x000fe20008000000 */
[----:B------:R-:W-:Y:S01]  /*18f0*/  UMOV UR20, UR36 ;  /* 0x0000002400147c82 */ /* 0x000fe20008000000 */
[----:B------:R-:W-:Y:S01]  /*1900*/  UMOV UR18, UR35 ;  /* 0x0000002300127c82 */ /* 0x000fe20008000000 */
[----:B------:R-:W-:Y:S01]  /*1910*/  UMOV UR11, UR19 ;  /* 0x00000013000b7c82 */ /* 0x000fe20008000000 */
[----:B------:R-:W-:Y:S01]  /*1920*/  UMOV UR12, UR36 ;  /* 0x00000024000c7c82 */ /* 0x000fe20008000000 */
[----:B------:R-:W-:Y:S01]  /*1930*/  UMOV UR9, UR33 ;  /* 0x0000002100097c82 */ /* 0x000fe20008000000 */
[----:B------:R1:W-:Y:S01]  /*1940*/  UTMALDG.3D [UR32], [UR30], desc[UR24] ;  /* 0x000018201e0075b4 */ /* 0x0003e20008011000 */
[----:B------:R-:W-:Y:S01]  /*1950*/  UIADD3 UR21, UPT, UPT, UR21, 0x1, URZ ;  /* 0x0000000115157890 */ /* 0x000fe2000fffe0ff */
[----:B------:R-:W-:Y:S01]  /*1960*/  UMOV UR29, UR5 ;  /* 0x00000005001d7c82 */ /* 0x000fe20008000000 */
[----:B------:R-:W-:-:S02]  /*1970*/  UMOV UR28, UR6 ;  /* 0x00000006001c7c82 */ /* 0x000fc40008000000 */
[----:B------:R-:W-:Y:S01]  /*1980*/  UISETP.NE.AND UP0, UPT, UR21, UR5, UPT ;  /* 0x000000051500728c */ /* 0x000fe2000bf05270 */
[----:B------:R1:W-:Y:S01]  /*1990*/  UTMALDG.3D [UR16], [UR26], desc[UR24] ;  /* 0x000018101a0075b4 */ /* 0x0003e20008011000 */
[----:B------:R1:W-:Y:S07]  /*19a0*/  UTMALDG.3D [UR8], [UR26], desc[UR24] ;  /* 0x000018081a0075b4 */ /* 0x0003ee0008011000 */
[----:B------:R-:W-:Y:S05]  /*19b0*/  BRA.U UP0, `(.L_x_25) ;  /* 0xfffffffd00487547 */ /* 0x000fea000b83ffff */
.L_x_20:
[----:B-1----:R-:W-:Y:S01]  /*19c0*/  ULEA UR8, UR6, UR4, 0x3 ;  /* 0x0000000406087291 */ /* 0x002fe2000f8e18ff */
[----:B------:R-:W-:Y:S01]  /*19d0*/  SHF.L.U32 R2, R17, 0x1f, RZ ;  /* 0x0000001f11027819 */ /* 0x000fe200000006ff */
[----:B------:R-:W-:Y:S01]  /*19e0*/  @!P1 SYNCS.ARRIVE.TRANS64.A1T0 RZ, [UR4+0x68], RZ ;  /* 0x000068ffffff99a7 */ /* 0x000fe20008100004 */
[----:B------:R-:W-:-:S06]  /*19f0*/  UISETP.GT.AND UP0, UPT, UR15, UR14, UPT ;  /* 0x0000000e0f00728c */ /* 0x000fcc000bf04270 */
[----:B--2---:R1:W2:Y:S03]  /*1a00*/  SYNCS.PHASECHK.TRANS64.TRYWAIT P0, [UR8+0x10], R2 ;  /* 0x00001002ff0075a7 */ /* 0x0042a60008001108 */
[----:B------:R-:W-:Y:S05]  /*1a10*/  BRA.U !UP0, `(.L_x_26) ;  /* 0x0000000108c47547 */ /* 0x000fea000b800000 */
[----:B------:R-:W-:Y:S01]  /*1a20*/  UIADD3 UR21, UPT, UPT, UR7, UR29, URZ ;  /* 0x0000001d07157290 */ /* 0x000fe2000fffe0ff */
[----:B------:R-:W-:-:S11]  /*1a30*/  UMOV UR35, UR6 ;  /* 0x0000000600237c82 */ /* 0x000fd60008000000 */
.L_x_31:
[----:B-1----:R-:W-:Y:S01]  /*1a40*/  ULEA UR25, UR35, UR4, 0x3 ;  /* 0x0000000423197291 */ /* 0x002fe2000f8e18ff */
[----:B--2---:R-:W-:Y:S01]  /*1a50*/  @!P5 MOV R3, 0x14000 ;  /* 0x000140000003d802 */ /* 0x004fe20000000f00 */
[----:B--2---:R-:W-:Y:S10]  /*1a60*/  @P0 BRA `(.L_x_27) ;  /* 0x00000000000c0947 */ /* 0x004ff40003800000 */
[----:B------:R-:W-:-:S04]  /*1a70*/  SHF.L.U32 R4, R17, 0x1f, RZ ;  /* 0x0000001f11047819 */ /* 0x000fc800000006ff */
[----:B------:R-:W2:Y:S02]  /*1a80*/  SYNCS.PHASECHK.TRANS64.TRYWAIT P0, [UR25+0x10], R4 ;  /* 0x00001004ff0075a7 */ /* 0x000ea40008001119 */
[----:B--2---:R-:W-:Y:S05]  /*1a90*/  @!P0 BRA `(.L_x_28) ;  /* 0x0000007400608947 */ /* 0x004fea0003800000 */
.L_x_27:
[----:B------:R2:W-:Y:S01]  /*1aa0*/  @!P5 SYNCS.ARRIVE.TRANS64 RZ, [UR25], R3 ;  /* 0x00000003ffffd9a7 */ /* 0x0005e20008000019 */
[----:B------:R-:W-:Y:S04]  /*1ab0*/  BSSY.RECONVERGENT B0, `(.L_x_29) ;  /* 0x0000003000007945 */ /* 0x000fe80003800200 */
[----:B------:R-:W-:Y:S05]  /*1ac0*/  @P4 BRA `(.L_x_30) ;  /* 0x0000000000044947 */ /* 0x000fea0003800000 */
[----:B------:R-:W-:Y:S05]  /*1ad0*/  BPT.TRAP 0x1 ;  /* 0x000000040000795c */ /* 0x000fea0000300000 */
.L_x_30:
[----:B------:R-:W-:Y:S05]  /*1ae0*/  BSYNC.RECONVERGENT B0 ;  /* 0x0000000000007941 */ /* 0x000fea0003800200 */
.L_x_29:
        /* <DEDUP_REMOVED lines=31> */
[----:B------:R-:W-:-:S03]  /*1ce0*/  UMOV UR35, UR6 ;  /* 0x0000000600237c82 */ /* 0x000fc60008000000 */
[----:B------:R-:W-:Y:S01]  /*1cf0*/  UISETP.NE.AND UP0, UPT, UR29, UR21, UPT ;  /* 0x000000151d00728c */ /* 0x000fe2000bf05270 */
[----:B------:R1:W-:Y:S01]  /*1d00*/  UTMALDG.3D [UR16], [UR32], desc[UR30] ;  /* 0x00001e10200075b4 */ /* 0x0003e20008011000 */
[----:B------:R1:W-:Y:S07]  /*1d10*/  UTMALDG.3D [UR8], [UR32], desc[UR30] ;  /* 0x00001e08200075b4 */ /* 0x0003ee0008011000 */
[----:B------:R-:W-:Y:S05]  /*1d20*/  BRA.U UP0, `(.L_x_31) ;  /* 0xfffffffd00447547 */ /* 0x000fea000b83ffff */
.L_x_26:
[C---:B-1----:R-:W-:Y:S01]  /*1d30*/  LEA R2, R16.reuse, UR4, 0x3 ;  /* 0x0000000410027c11 */ /* 0x042fe2000f8e18ff */
[----:B------:R-:W-:Y:S01]  /*1d40*/  NOP ;  /* 0x0000000000007918 */ /* 0x000fe20000000000 */
[----:B--2---:R-:W-:Y:S02]  /*1d50*/  SHF.L.U32 R3, R13, 0x1f, RZ ;  /* 0x0000001f0d037819 */ /* 0x004fe400000006ff */
[----:B------:R-:W-:Y:S02]  /*1d60*/  LEA R4, R16, UR4, 0x4 ;  /* 0x0000000410047c11 */ /* 0x000fe4000f8e20ff */
[----:B------:R-:W1:Y:S02]  /*1d70*/  SYNCS.PHASECHK.TRANS64.TRYWAIT P0, [R2+URZ+0x70], R3 ;  /* 0x00007003020075a7 */ /* 0x000e6400080011ff */
[----:B-1----:R-:W-:Y:S05]  /*1d80*/  @!P0 BRA `(.L_x_32) ;  /* 0x0000007000bc8947 */ /* 0x002fea0003800000 */
.L_x_132:
[----:B------:R-:W2:Y:S01]  /*1d90*/  LDS.128 R4, [R4+0x100] ;  /* 0x0001000004047984 */ /* 0x000ea20000000c00 */
[----:B---3--:R-:W-:Y:S01]  /*1da0*/  ISETP.GE.AND P0, PT, R40, 0x1, PT ;  /* 0x000000012800780c */ /* 0x008fe20003f06270 */
[----:B-1----:R-:W-:Y:S01]  /*1db0*/  VIADD R2, R2, 0x80 ;  /* 0x0000008002027836 */ /* 0x002fe20000000000 */
[----:B------:R-:W-:Y:S01]  /*1dc0*/  @!PT LDS RZ, [RZ] ;  /* 0x00000000fffff984 */ /* 0x000fe20000000800 */
[----:B------:R-:W-:Y:S01]  /*1dd0*/  @!PT LDS RZ, [RZ] ;  /* 0x00000000fffff984 */ /* 0x000fe20000000800 */
[----:B------:R-:W-:Y:S01]  /*1de0*/  @!PT LDS RZ, [RZ] ;  /* 0x00000000fffff984 */ /* 0x000fe20000000800 */
[----:B------:R-:W-:Y:S01]  /*1df0*/  @!PT LDS RZ, [RZ] ;  /* 0x00000000fffff984 */ /* 0x000fe20000000800 */
[----:B------:R1:W-:Y:S06]  /*1e00*/  MEMBAR.ALL.CTA ;  /* 0x0000000000007992 */ /* 0x0003ec0000008000 */
[----:B-1----:R-:W1:Y:S01]  /*1e10*/  FENCE.VIEW.ASYNC.S ;  /* 0x00000000000073c6 */ /* 0x002e620000000000 */
[----:B------:R-:W-:-:S04]  /*1e20*/  PRMT R2, RZ, 0x654, R2 ;  /* 0x00000654ff027816 */ /* 0x000fc80000000002 */
[----:B-1----:R1:W-:Y:S01]  /*1e30*/  SYNCS.ARRIVE.TRANS64.RED.A1T0 RZ, [R2+URZ], RZ ;  /* 0x000000ff02ff79a7 */ /* 0x0023e200081004ff */
[----:B--2---:R-:W-:-:S13]  /*1e40*/  LOP3.LUT P2, RZ, R6, 0x1, RZ, 0xc0, !PT ;  /* 0x0000000106ff7812 */ /* 0x004fda000784c0ff */
[----:B------:R-:W-:Y:S01]  /*1e50*/  @P2 SHF.R.U32.HI R3, RZ, 0x10, R5 ;  /* 0x00000010ff032819 */ /* 0x000fe20000011605 */
[----:B------:R-:W-:Y:S01]  /*1e60*/  VOTEU.ANY UP0, P2 ;  /* 0x0000000000ff7886 */ /* 0x000fe20001000100 */
[----:B------:R-:W-:Y:S02]  /*1e70*/  @P2 MOV R10, R4 ;  /* 0x00000004000a2202 */ /* 0x000fe40000000f00 */
[----:B------:R-:W-:Y:S02]  /*1e80*/  @P2 R2UR.BROADCAST UR8, R3 ;  /* 0x00000000030822ca */ /* 0x000fe400008e0000 */
[----:B------:R-:W-:-:S11]  /*1e90*/  @P2 LOP3.LUT R9, R5, 0xffff, RZ, 0xc0, !PT ;  /* 0x0000ffff05092812 */ /* 0x000fd600078ec0ff */
[----:B------:R-:W-:Y:S01]  /*1ea0*/  @UP0 UMOV UR36, UR8 ;  /* 0x0000000800240c82 */ /* 0x000fe20008000000 */
[----:B-1----:R-:W-:Y:S05]  /*1eb0*/  @!P0 BRA `(.L_x_33) ;  /* 0x0000000000b88947 */ /* 0x002fea0003800000 */
[----:B------:R-:W4:Y:S01]  /*1ec0*/  LDC.64 R4, c[0x0][0xb18] ;  /* 0x0002c600ff047b82 */ /* 0x000f220000000a00 */
[----:B------:R-:W-:-:S07]  /*1ed0*/  ISETP.NE.AND P3, PT, R40, 0x1, PT ;  /* 0x000000012800780c */ /* 0x000fce0003f65270 */
[----:B------:R-:W1:Y:S08]  /*1ee0*/  LDC.64 R6, c[0x0][0xb10] ;  /* 0x0002c400ff067b82 */ /* 0x000e700000000a00 */
[----:B------:R-:W2:Y:S08]  /*1ef0*/  LDC R14, c[0x0][0xb20] ;  /* 0x0002c800ff0e7b82 */ /* 0x000eb00000000800 */
[----:B------:R-:W3:Y:S01]  /*1f00*/  LDC R15, c[0x0][0xb0c] ;  /* 0x0002c300ff0f7b82 */ /* 0x000ee20000000800 */
[----:B----4-:R-:W-:Y:S01]  /*1f10*/  IMAD.HI.U32 R19, R0, R5, RZ ;  /* 0x0000000500137227 */ /* 0x010fe200078e00ff */
[----:B------:R-:W-:-:S03]  /*1f20*/  ISETP.NE.AND P0, PT, R4, 0x1, PT ;  /* 0x000000010400780c */ /* 0x000fc60003f05270 */
[----:B------:R-:W-:-:S03]  /*1f30*/  IMAD.HI.U32 R5, R9, R5, RZ ;  /* 0x0000000509057227 */ /* 0x000fc600078e00ff */
[----:B------:R-:W4:Y:S01]  /*1f40*/  LDC.64 R2, c[0x0][0xb28] ;  /* 0x0002ca00ff027b82 */ /* 0x000f220000000a00 */
[----:B-1----:R-:W-:-:S04]  /*1f50*/  IMAD.HI.U32 R20, R8, R6, RZ ;  /* 0x0000000608147227 */ /* 0x002fc800078e00ff */
[----:B------:R-:W-:Y:S01]  /*1f60*/  IMAD.HI.U32 R21, R10, R6, RZ ;  /* 0x000000060a157227 */ /* 0x000fe200078e00ff */
[----:B------:R-:W-:Y:S02]  /*1f70*/  SHF.R.U32.HI R20, RZ, R7, R20 ;  /* 0x00000007ff147219 */ /* 0x000fe40000011614 */
[-C--:B--2---:R-:W-:Y:S02]  /*1f80*/  SHF.R.U32.HI R19, RZ, R14.reuse, R19 ;  /* 0x0000000eff137219 */ /* 0x084fe40000011613 */
[----:B------:R-:W-:Y:S02]  /*1f90*/  SHF.R.U32.HI R5, RZ, R14, R5 ;  /* 0x0000000eff057219 */ /* 0x000fe40000011605 */
[----:B------:R-:W-:Y:S02]  /*1fa0*/  SEL R19, R0, R19, !P0 ;  /* 0x0000001300137207 */ /* 0x000fe40004000000 */
[----:B------:R-:W-:Y:S02]  /*1fb0*/  SHF.R.U32.HI R21, RZ, R7, R21 ;  /* 0x00000007ff157219 */ /* 0x000fe40000011615 */
[----:B---3--:R-:W-:-:S02]  /*1fc0*/  ISETP.NE.AND P1, PT, R15, 0x1, PT ;  /* 0x000000010f00780c */ /* 0x008fc40003f25270 */
[----:B------:R-:W-:Y:S02]  /*1fd0*/  SEL R5, R9, R5, !P0 ;  /* 0x0000000509057207 */ /* 0x000fe40004000000 */
[----:B------:R-:W-:Y:S02]  /*1fe0*/  SEL R20, R8, R20, !P1 ;  /* 0x0000001408147207 */ /* 0x000fe40004800000 */
[----:B------:R-:W-:Y:S01]  /*1ff0*/  SEL R21, R10, R21, !P1 ;  /* 0x000000150a157207 */ /* 0x000fe20004800000 */
[----:B----4-:R-:W-:-:S04]  /*2000*/  IMAD.HI.U32 R18, R19, R2, RZ ;  /* 0x0000000213127227 */ /* 0x010fc800078e00ff */
        /* <DEDUP_REMOVED lines=10> */
[----:B------:R-:W-:-:S04]  /*20b0*/  @!P0 IMAD.HI.U32 R7, R21, R2, RZ ;  /* 0x0000000215078227 */ /* 0x000fc800078e00ff */
[----:B------:R-:W-:Y:S01]  /*20c0*/  IMAD.MOV R2, RZ, RZ, -R6 ;  /* 0x000000ffff027224 */ /* 0x000fe200078e0a06 */
[----:B------:R-:W-:Y:S02]  /*20d0*/  @!P0 SHF.R.U32.HI R3, RZ, R3, R7 ;  /* 0x00000003ff038219 */ /* 0x000fe40000011607 */
[----:B------:R-:W-:Y:S01]  /*20e0*/  IADD3 R7, PT, PT, -R5, RZ, RZ ;  /* 0x000000ff05077210 */ /* 0x000fe20007ffe1ff */
[----:B------:R-:W-:Y:S01]  /*20f0*/  IMAD R2, R40, R2, R5 ;  /* 0x0000000228027224 */ /* 0x000fe200078e0205 */
        /* <DEDUP_REMOVED lines=10> */
.L_x_33:
[----:B------:R-:W1:Y:S02]  /*21a0*/  LDCU UR8, c[0x0][0xb30] ;  /* 0x00016600ff0877ac */ /* 0x000e640008000800 */
[----:B-1----:R-:W-:-:S09]  /*21b0*/  UISETP.NE.AND UP0, UPT, UR8, 0x1, UPT ;  /* 0x000000010800788c */ /* 0x002fd2000bf05270 */
[----:B------:R-:W-:Y:S05]  /*21c0*/  BRA.U UP0, `(.L_x_34) ;  /* 0x0000000100407547 */ /* 0x000fea000b800000 */
[----:B------:R-:W1:Y:S08]  /*21d0*/  LDC.64 R4, c[0x0][0xb10] ;  /* 0x0002c400ff047b82 */ /* 0x000e700000000a00 */
[----:B------:R-:W2:Y:S08]  /*21e0*/  LDC.64 R2, c[0x0][0xb18] ;  /* 0x0002c600ff027b82 */ /* 0x000eb00000000a00 */
[----:B------:R-:W3:Y:S08]  /*21f0*/  LDC R6, c[0x0][0xb20] ;  /* 0x0002c800ff067b82 */ /* 0x000ef00000000800 */
[----:B------:R-:W4:Y:S01]  /*2200*/  LDC R7, c[0x0][0xb0c] ;  /* 0x0002c300ff077b82 */ /* 0x000f220000000800 */
[----:B-1----:R-:W-:-:S05]  /*2210*/  IMAD.HI.U32 R4, R10, R4, RZ ;  /* 0x000000040a047227 */ /* 0x002fca00078e00ff */
[----:B------:R-:W-:Y:S01]  /*2220*/  SHF.R.U32.HI R4, RZ, R5, R4 ;  /* 0x00000005ff047219 */ /* 0x000fe20000011604 */
[----:B--2---:R-:W-:Y:S01]  /*2230*/  IMAD.HI.U32 R3, R9, R3, RZ ;  /* 0x0000000309037227 */ /* 0x004fe200078e00ff */
[----:B------:R-:W-:-:S04]  /*2240*/  ISETP.NE.AND P0, PT, R2, 0x1, PT ;  /* 0x000000010200780c */ /* 0x000fc80003f05270 */
[----:B---3--:R-:W-:-:S04]  /*2250*/  SHF.R.U32.HI R3, RZ, R6, R3 ;  /* 0x00000006ff037219 */ /* 0x008fc80000011603 */
[----:B------:R-:W-:Y:S02]  /*2260*/  SEL R3, R9, R3, !P0 ;  /* 0x0000000309037207 */ /* 0x000fe40004000000 */
[----:B----4-:R-:W-:-:S04]  /*2270*/  ISETP.NE.AND P1, PT, R7, 0x1, PT ;  /* 0x000000010700780c */ /* 0x010fc80003f25270 */
[----:B------:R-:W-:-:S05]  /*2280*/  SEL R4, R10, R4, !P1 ;  /* 0x000000040a047207 */ /* 0x000fca0004800000 */
[----:B------:R-:W-:Y:S02]  /*2290*/  IMAD.IADD R5, R3, 0x1, -R4 ;  /* 0x0000000103057824 */ /* 0x000fe400078e0a04 */
[----:B------:R-:W-:Y:S02]  /*22a0*/  IMAD.IADD R3, R4, 0x1, -R3 ;  /* 0x0000000104037824 */ /* 0x000fe400078e0a03 */
[----:B------:R-:W-:Y:S02]  /*22b0*/  IMAD R10, R5, R7, R10 ;  /* 0x00000007050a7224 */ /* 0x000fe400078e020a */
[----:B------:R-:W-:-:S07]  /*22c0*/  IMAD R9, R3, R2, R9 ;  /* 0x0000000203097224 */ /* 0x000fce00078e0209 */
.L_x_34:
[----:B------:R-:W-:Y:S01]  /*22d0*/  VIADD R16, R16, 0x1 ;  /* 0x0000000110107836 */ /* 0x000fe20000000000 */
[----:B------:R-:W-:Y:S01]  /*22e0*/  PLOP3.LUT P1, PT, PT, PT, PT, 0x80, 0x8 ;  /* 0x000000000008781c */ /* 0x000fe20003f2f070 */
[----:B------:R-:W-:Y:S02]  /*22f0*/  IMAD.IADD R15, R10, 0x1, R87 ;  /* 0x000000010a0f7824 */ /* 0x000fe400078e0257 */
[----:B------:R-:W-:Y:S01]  /*2300*/  IMAD.IADD R14, R9, 0x1, R86 ;  /* 0x00000001090e7824 */ /* 0x000fe200078e0256 */
[----:B------:R-:W-:-:S04]  /*2310*/  ISETP.NE.AND P0, PT, R16, 0x2, PT ;  /* 0x000000021000780c */ /* 0x000fc80003f05270 */
[----:B------:R-:W-:Y:S02]  /*2320*/  SEL R2, RZ, 0x1, P0 ;  /* 0x00000001ff027807 */ /* 0x000fe40000000000 */
[----:B------:R-:W-:Y:S02]  /*2330*/  SEL R16, R16, RZ, P0 ;  /* 0x000000ff10107207 */ /* 0x000fe40000000000 */
[----:B------:R-:W-:Y:S01]  /*2340*/  LOP3.LUT R13, R13, R2, RZ, 0x3c, !PT ;  /* 0x000000020d0d7212 */ /* 0x000fe200078e3cff */
[----:B------:R-:W-:Y:S06]  /*2350*/  @P2 BRA `(.L_x_35) ;  /* 0xfffffff000682947 */ /* 0x000fec000383ffff */
[----:B------:R-:W-:Y:S01]  /*2360*/  UIADD3 UR5, UPT, UPT, UR4, 0x10, URZ ;  /* 0x0000001004057890 */ /* 0x000fe2000fffe0ff */
[----:B------:R-:W-:-:S03]  /*2370*/  SHF.L.U32 R2, R17, 0x1f, RZ ;  /* 0x0000001f11027819 */ /* 0x000fc600000006ff */
[----:B------:R-:W-:-:S09]  /*2380*/  ULEA UR4, UR6, UR5, 0x3 ;  /* 0x0000000506047291 */ /* 0x000fd2000f8e18ff */
[----:B------:R-:W1:Y:S02]  /*2390*/  SYNCS.PHASECHK.TRANS64.TRYWAIT P0, [UR4], R2 ;  /* 0x00000002ff0075a7 */ /* 0x000e640008001104 */
[----:B-1----:R-:W-:Y:S05]  /*23a0*/  @!P0 BRA `(.L_x_36) ;  /* 0x0000006c00488947 */ /* 0x002fea0003800000 */
.L_x_134:
[----:B------:R-:W-:-:S04]  /*23b0*/  UIADD3 UR6, UPT, UPT, UR6, 0x1, URZ ;  /* 0x0000000106067890 */ /* 0x000fc8000fffe0ff */
[----:B------:R-:W-:-:S04]  /*23c0*/  UISETP.NE.AND UP0, UPT, UR6, 0x2, UPT ;  /* 0x000000020600788c */ /* 0x000fc8000bf05270 */
[----:B------:R-:W-:Y:S02]  /*23d0*/  USEL UR4, URZ, 0x1, UP0 ;  /* 0x00000001ff047887 */ /* 0x000fe40008000000 */
[----:B------:R-:W-:-:S04]  /*23e0*/  USEL UR6, UR6, URZ, UP0 ;  /* 0x000000ff06067287 */ /* 0x000fc80008000000 */
[----:B------:R-:W-:Y:S01]  /*23f0*/  ULEA UR6, UR6, UR5, 0x3 ;  /* 0x0000000506067291 */ /* 0x000fe2000f8e18ff */
[----:B-1----:R-:W-:-:S04]  /*2400*/  LOP3.LUT R2, R17, UR4, RZ, 0x3c, !PT ;  /* 0x0000000411027c12 */ /* 0x002fc8000f8e3cff */
[----:B------:R-:W-:Y:S01]  /*2410*/  SHF.L.U32 R2, R2, 0x1f, RZ ;  /* 0x0000001f02027819 */ /* 0x000fe200000006ff */
[----:B----4-:R-:W-:-:S07]  /*2420*/  IMAD.U32 R0, RZ, RZ, UR6 ;  /* 0x00000006ff007e24 */ /* 0x010fce000f8e00ff */
.L_x_37:
[----:B-1----:R1:W2:Y:S02]  /*2430*/  SYNCS.PHASECHK.TRANS64.TRYWAIT P0, [R0+URZ], R2 ;  /* 0x00000002000075a7 */ /* 0x0022a400080011ff */
[----:B--2---:R-:W-:Y:S05]  /*2440*/  @!P0 NANOSLEEP.SYNCS 0x989680 ;  /* 0x009896800000895d */ /* 0x004fea0003900000 */
[----:B------:R-:W2:Y:S02]  /*2450*/  @!P0 SYNCS.PHASECHK.TRANS64 P0, [R0+URZ], R2 ;  /* 0x00000002000085a7 */ /* 0x000ea400080010ff */
[----:B--2---:R-:W-:Y:S05]  /*2460*/  @P0 EXIT ;  /* 0x000000000000094d */ /* 0x004fea0003800000 */
[----:B------:R-:W-:Y:S05]  /*2470*/  BRA `(.L_x_37) ;  /* 0xfffffffc00ec7947 */ /* 0x000fea000383ffff */
.L_x_17:
[----:B------:R-:W-:-:S04]  /*2480*/  UISETP.NE.AND UP1, UPT, UR37, URZ, UPT ;  /* 0x000000ff2500728c */ /* 0x000fc8000bf25270 */
[----:B------:R-:W-:-:S09]  /*2490*/  UISETP.NE.OR UP1, UPT, UR8, 0x1, UP1 ;  /* 0x000000010800788c */ /* 0x000fd20008f25670 */
[----:B------:R-:W-:Y:S05]  /*24a0*/  BRA.U UP1, `(.L_x_38) ;  /* 0x0000000501487547 */ /* 0x000fea000b800000 */
[----:B------:R-:W-:Y:S01]  /*24b0*/  ISETP.NE.AND P2, PT, R2, RZ, PT ;  /* 0x000000ff0200720c */ /* 0x000fe20003f45270 */
[----:B------:R-:W-:Y:S01]  /*24c0*/  IMAD.MOV.U32 R12, RZ, RZ, 0x1 ;  /* 0x00000001ff0c7424 */ /* 0x000fe200078e00ff */
[----:B------:R-:W-:Y:S02]  /*24d0*/  CS2R R10, SRZ ;  /* 0x00000000000a7805 */ /* 0x000fe4000001ff00 */
[----:B------:R-:W-:Y:S01]  /*24e0*/  CS2R R8, SRZ ;  /* 0x0000000000087805 */ /* 0x000fe2000001ff00 */
[----:B------:R-:W-:Y:S01]  /*24f0*/  UMOV UR4, 0x400 ;  /* 0x0000040000047882 */ /* 0x000fe20000000000 */
[----:B------:R-:W-:Y:S01]  /*2500*/  UMOV UR6, URZ ;  /* 0x000000ff00067c82 */ /* 0x000fe20008000000 */
[----:B------:R-:W-:-:S12]  /*2510*/  ULEA UR37, UR37, UR4, 0x18 ;  /* 0x0000000425257291 */ /* 0x000fd8000f8ec0ff */
.L_x_42:
[----:B------:R-:W-:Y:S02]  /*2520*/  LEA R0, R8, UR37, 0x3 ;  /* 0x0000002508007c11 */ /* 0x000fe4000f8e18ff */
[----:B------:R-:W-:-:S03]  /*2530*/  SHF.L.U32 R4, R9, 0x1f, RZ ;  /* 0x0000001f09047819 */ /* 0x000fc600000006ff */
[----:B------:R-:W-:Y:S01]  /*2540*/  VIADD R5, R0, 0xe0 ;  /* 0x000000e000057836 */ /* 0x000fe20000000000 */
[----:B------:R-:W1:Y:S02]  /*2550*/  SYNCS.PHASECHK.TRANS64.TRYWAIT P0, [R0+URZ+0xd0], R4 ;  /* 0x0000d004000075a7 */ /* 0x000e6400080011ff */
[----:B-1----:R-:W-:Y:S05]  /*2560*/  @!P0 BRA `(.L_x_39) ;  /* 0x0000006800f08947 */ /* 0x002fea0003800000 */
.L_x_135:
[----:B------:R-:W-:Y:S01]  /*2570*/  ULEA UR5, UR6, UR37, 0x3 ;  /* 0x0000002506057291 */ /* 0x000fe2000f8e18ff */
[----:B-1----:R-:W-:Y:S01]  /*2580*/  PRMT R0, RZ, 0x654, R5 ;  /* 0x00000654ff007816 */ /* 0x002fe20000000005 */
[----:B------:R-:W-:Y:S01]  /*2590*/  @!P2 IMAD.MOV.U32 R4, RZ, RZ, 0x10 ;  /* 0x00000010ff04a424 */ /* 0x000fe200078e00ff */
[----:B------:R-:W-:Y:S01]  /*25a0*/  SHF.L.U32 R5, R12, 0x1f, RZ ;  /* 0x0000001f0c057819 */ /* 0x000fe200000006ff */
[----:B------:R-:W-:Y:S01]  /*25b0*/  UIADD3 UR4, UPT, UPT, UR5, 0x70, URZ ;  /* 0x0000007005047890 */ /* 0x000fe2000fffe0ff */
[----:B------:R1:W-:Y:S05]  /*25c0*/  SYNCS.ARRIVE.TRANS64.RED.A1T0 RZ, [R0+URZ], RZ ;  /* 0x000000ff00ff79a7 */ /* 0x0003ea00081004ff */
[----:B------:R-:W-:Y:S01]  /*25d0*/  IMAD.U32 R6, RZ, RZ, UR4 ;  /* 0x00000004ff067e24 */ /* 0x000fe2000f8e00ff */
[----:B------:R-:W2:Y:S04]  /*25e0*/  SYNCS.PHASECHK.TRANS64.TRYWAIT P0, [UR5+0x80], R5 ;  /* 0x00008005ff0075a7 */ /* 0x000ea80008001105 */
[----:B------:R-:W-:Y:S01]  /*25f0*/  PRMT R6, R2, 0x654, R6 ;  /* 0x0000065402067816 */ /* 0x000fe20000000006 */
[----:B-12---:R-:W-:Y:S06]  /*2600*/  @!P0 BRA `(.L_x_40) ;  /* 0x0000006800dc8947 */ /* 0x006fec0003800000 */
.L_x_137:
[----:B------:R-:W-:Y:S01]  /*2610*/  ULEA UR4, UR6, UR37, 0x4 ;  /* 0x0000002506047291 */ /* 0x000fe2000f8e20ff */
[----:B------:R-:W-:Y:S01]  /*2620*/  SEL R3, R6, R3, !P2 ;  /* 0x0000000306037207 */ /* 0x000fe20005000000 */
[----:B------:R-:W-:Y:S01]  /*2630*/  UIADD3 UR5, UPT, UPT, UR5, 0x70, URZ ;  /* 0x0000007005057890 */ /* 0x000fe2000fffe0ff */
[----:B-1----:R-:W-:Y:S01]  /*2640*/  LEA R0, R11, UR37, 0x3 ;  /* 0x000000250b007c11 */ /* 0x002fe2000f8e18ff */
[----:B------:R-:W-:Y:S01]  /*2650*/  UIADD3 UR4, UPT, UPT, UR4, 0x100, URZ ;  /* 0x0000010004047890 */ /* 0x000fe2000fffe0ff */
[----:B------:R1:W-:Y:S01]  /*2660*/  @!P2 SYNCS.ARRIVE.TRANS64.RED RZ, [R3+URZ], R4 ;  /* 0x0000000403ffa9a7 */ /* 0x0003e200080004ff */
[----:B------:R-:W-:Y:S01]  /*2670*/  UIADD3 UR6, UPT, UPT, UR6, 0x1, URZ ;  /* 0x0000000106067890 */ /* 0x000fe2000fffe0ff */
[----:B------:R-:W-:-:S03]  /*2680*/  VIADD R8, R8, 0x1 ;  /* 0x0000000108087836 */ /* 0x000fc60000000000 */
[----:B------:R-:W-:Y:S02]  /*2690*/  UISETP.NE.AND UP0, UPT, UR6, 0x2, UPT ;  /* 0x000000020600788c */ /* 0x000fe4000bf05270 */
[----:B------:R-:W-:Y:S01]  /*26a0*/  ISETP.NE.AND P0, PT, R8, 0x2, PT ;  /* 0x000000020800780c */ /* 0x000fe20003f05270 */
[----:B------:R-:W-:Y:S06]  /*26b0*/  UGETNEXTWORKID.BROADCAST [UR4], [UR5] ;  /* 0x00000000040073ca */ /* 0x000fec0008000100 */
[----:B------:R-:W-:Y:S02]  /*26c0*/  USEL UR4, URZ, 0x1, UP0 ;  /* 0x00000001ff047887 */ /* 0x000fe40008000000 */
[----:B------:R-:W-:-:S04]  /*26d0*/  USEL UR6, UR6, URZ, UP0 ;  /* 0x000000ff06067287 */ /* 0x000fc80008000000 */
[----:B------:R-:W-:Y:S02]  /*26e0*/  LOP3.LUT R12, R12, UR4, RZ, 0x3c, !PT ;  /* 0x000000040c0c7c12 */ /* 0x000fe4000f8e3cff */
[----:B-1----:R-:W-:-:S04]  /*26f0*/  SHF.L.U32 R4, R10, 0x1f, RZ ;  /* 0x0000001f0a047819 */ /* 0x002fc800000006ff */
[----:B------:R-:W1:Y:S02]  /*2700*/  SYNCS.PHASECHK.TRANS64.TRYWAIT P1, [R0+URZ+0x70], R4 ;  /* 0x00007004000075a7 */ /* 0x000e6400080211ff */
[----:B-1----:R-:W-:Y:S05]  /*2710*/  @!P1 BRA `(.L_x_41) ;  /* 0x0000006800b09947 */ /* 0x002fea0003800000 */
.L_x_138:
[C---:B-1----:R-:W-:Y:S01]  /*2720*/  LEA R4, R11.reuse, UR37, 0x4 ;  /* 0x000000250b047c11 */ /* 0x042fe2000f8e20ff */
[----:B------:R-:W-:Y:S01]  /*2730*/  VIADD R0, R0, 0x80 ;  /* 0x0000008000007836 */ /* 0x000fe20000000000 */
[----:B------:R-:W-:Y:S01]  /*2740*/  SEL R8, R8, RZ, P0 ;  /* 0x000000ff08087207 */ /* 0x000fe20000000000 */
[----:B------:R-:W-:-:S03]  /*2750*/  VIADD R11, R11, 0x1 ;  /* 0x000000010b0b7836 */ /* 0x000fc60000000000 */
[----:B------:R-:W1:Y:S01]  /*2760*/  LDS.128 R4, [R4+0x100] ;  /* 0x0001000004047984 */ /* 0x000e620000000c00 */
[----:B------:R-:W-:Y:S02]  /*2770*/  PRMT R0, RZ, 0x654, R0 ;  /* 0x00000654ff007816 */ /* 0x000fe40000000000 */
[C---:B------:R-:W-:Y:S01]  /*2780*/  ISETP.NE.AND P1, PT, R11.reuse, 0x2, PT ;  /* 0x000000020b00780c */ /* 0x040fe20003f25270 */
[----:B------:R-:W-:Y:S01]  /*2790*/  @!PT LDS RZ, [RZ] ;  /* 0x00000000fffff984 */ /* 0x000fe20000000800 */
[----:B------:R-:W-:Y:S01]  /*27a0*/  @!PT LDS RZ, [RZ] ;  /* 0x00000000fffff984 */ /* 0x000fe20000000800 */
[----:B------:R-:W-:Y:S01]  /*27b0*/  @!PT LDS RZ, [RZ] ;  /* 0x00000000fffff984 */ /* 0x000fe20000000800 */
[----:B------:R-:W-:Y:S01]  /*27c0*/  @!PT LDS RZ, [RZ] ;  /* 0x00000000fffff984 */ /* 0x000fe20000000800 */
[----:B------:R2:W-:Y:S06]  /*27d0*/  MEMBAR.ALL.CTA ;  /* 0x0000000000007992 */ /* 0x0005ec0000008000 */
[----:B--2---:R-:W2:Y:S01]  /*27e0*/  FENCE.VIEW.ASYNC.S ;  /* 0x00000000000073c6 */ /* 0x004ea20000000000 */
[----:B------:R-:W-:Y:S01]  /*27f0*/  SEL R11, R11, RZ, P1 ;  /* 0x000000ff0b0b7207 */ /* 0x000fe20000800000 */
[----:B--2---:R2:W-:Y:S01]  /*2800*/  SYNCS.ARRIVE.TRANS64.RED.A1T0 RZ, [R0+URZ], RZ ;  /* 0x000000ff00ff79a7 */ /* 0x0045e200081004ff */
[----:B-1----:R-:W-:-:S02]  /*2810*/  LOP3.LUT P3, RZ, R6, 0x1, RZ, 0xc0, !PT ;  /* 0x0000000106ff7812 */ /* 0x002fc4000786c0ff */
[----:B------:R-:W-:-:S04]  /*2820*/  SEL R4, RZ, 0x1, P1 ;  /* 0x00000001ff047807 */ /* 0x000fc80000800000 */
[----:B------:R-:W-:Y:S02]  /*2830*/  LOP3.LUT R10, R10, R4, RZ, 0x3c, !PT ;  /* 0x000000040a0a7212 */ /* 0x000fe400078e3cff */
[----:B--2---:R-:W-:-:S04]  /*2840*/  SEL R0, RZ, 0x1, P0 ;  /* 0x00000001ff007807 */ /* 0x004fc80000000000 */
[----:B------:R-:W-:Y:S01]  /*2850*/  LOP3.LUT R9, R9, R0, RZ, 0x3c, !PT ;  /* 0x0000000009097212 */ /* 0x000fe200078e3cff */
[----:B------:R-:W-:Y:S06]  /*2860*/  @P3 BRA `(.L_x_42) ;  /* 0xfffffffc002c3947 */ /* 0x000fec000383ffff */
[----:B------:R-:W-:Y:S01]  /*2870*/  ULEA UR5, UR6, UR37, 0x3 ;  /* 0x0000002506057291 */ /* 0x000fe2000f8e18ff */
[----:B------:R-:W-:-:S08]  /*2880*/  SHF.L.U32 R2, R12, 0x1f, RZ ;  /* 0x0000001f0c027819 */ /* 0x000fd000000006ff */
[----:B------:R-:W1:Y:S02]  /*2890*/  SYNCS.PHASECHK.TRANS64 P0, [UR5+0x80], R2 ;  /* 0x00008002ff0075a7 */ /* 0x000e640008001005 */
[----:B-1----:R-:W-:Y:S05]  /*28a0*/  @P0 BRA `(.L_x_43) ;  /* 0x0000000000080947 */ /* 0x002fea0003800000 */
[----:B------:R-:W1:Y:S02]  /*28b0*/  SYNCS.PHASECHK.TRANS64.TRYWAIT P0, [UR5+0x80], R2 ;  /* 0x00008002ff0075a7 */ /* 0x000e640008001105 */
[----:B-1----:R-:W-:Y:S05]  /*28c0*/  @!P0 BRA `(.L_x_44) ;  /* 0x0000006800588947 */ /* 0x002fea0003800000 */
.L_x_43:
[----:B------:R-:W-:-:S04]  /*28d0*/  UIADD3 UR4, UPT, UPT, UR6, 0x1, URZ ;  /* 0x0000000106047890 */ /* 0x000fc8000fffe0ff */
[----:B------:R-:W-:-:S04]  /*28e0*/  UISETP.NE.AND UP0, UPT, UR4, 0x2, UPT ;  /* 0x000000020400788c */ /* 0x000fc8000bf05270 */
[----:B------:R-:W-:Y:S02]  /*28f0*/  USEL UR7, URZ, 0x1, UP0 ;  /* 0x00000001ff077887 */ /* 0x000fe40008000000 */
[----:B------:R-:W-:-:S04]  /*2900*/  USEL UR4, UR4, URZ, UP0 ;  /* 0x000000ff04047287 */ /* 0x000fc80008000000 */
[----:B------:R-:W-:Y:S01]  /*2910*/  ULEA UR4, UR4, UR37, 0x3 ;  /* 0x0000002504047291 */ /* 0x000fe2000f8e18ff */
[----:B-1----:R-:W-:-:S04]  /*2920*/  LOP3.LUT R2, R12, UR7, RZ, 0x3c, !PT ;  /* 0x000000070c027c12 */ /* 0x002fc8000f8e3cff */
[----:B------:R-:W-:-:S04]  /*2930*/  SHF.L.U32 R0, R2, 0x1f, RZ ;  /* 0x0000001f02007819 */ /* 0x000fc800000006ff */
[----:B------:R-:W1:Y:S02]  /*2940*/  SYNCS.PHASECHK.TRANS64 P0, [UR4+0x80], R0 ;  /* 0x00008000ff0075a7 */ /* 0x000e640008001004 */
[----:B-1----:R-:W-:Y:S05]  /*2950*/  @P0 EXIT ;  /* 0x000000000000094d */ /* 0x002fea0003800000 */
[----:B------:R-:W-:Y:S02]  /*2960*/  SHF.L.U32 R2, R2, 0x1f, RZ ;  /* 0x0000001f02027819 */ /* 0x000fe400000006ff */
[----:B------:R-:W-:-:S07]  /*2970*/  MOV R0, UR4 ;  /* 0x0000000400007c02 */ /* 0x000fce0008000f00 */
.L_x_45:
[----:B-1----:R1:W2:Y:S02]  /*2980*/  SYNCS.PHASECHK.TRANS64.TRYWAIT P0, [R0+URZ+0x80], R2 ;  /* 0x00008002000075a7 */ /* 0x0022a400080011ff */
[----:B--2---:R-:W-:Y:S05]  /*2990*/  @!P0 NANOSLEEP.SYNCS 0x989680 ;  /* 0x009896800000895d */ /* 0x004fea0003900000 */
[----:B------:R-:W2:Y:S02]  /*29a0*/  @!P0 SYNCS.PHASECHK.TRANS64 P0, [R0+URZ+0x80], R2 ;  /* 0x00008002000085a7 */ /* 0x000ea400080010ff */
[----:B--2---:R-:W-:Y:S05]  /*29b0*/  @P0 EXIT ;  /* 0x000000000000094d */ /* 0x004fea0003800000 */
[----:B------:R-:W-:Y:S05]  /*29c0*/  BRA `(.L_x_45) ;  /* 0xfffffffc00ec7947 */ /* 0x000fea000383ffff */
.L_x_38:
[----:B------:R-:W-:-:S09]  /*29d0*/  UISETP.NE.AND UP1, UPT, UR8, URZ, UPT ;  /* 0x000000ff0800728c */ /* 0x000fd2000bf25270 */
[----:B------:R-:W-:Y:S05]  /*29e0*/  BRA.U UP1, `(.L_x_46) ;  /* 0x0000001101387547 */ /* 0x000fea000b800000 */
[----:B------:R-:W-:Y:S01]  /*29f0*/  UMOV UR4, 0x40 ;  /* 0x0000004000047882 */ /* 0x000fe20000000000 */
[----:B------:R-:W-:Y:S01]  /*2a00*/  NOP ;  /* 0x0000000000007918 */ /* 0x000fe20000000000 */
[----:B------:R-:W-:Y:S01]  /*2a10*/  ULEA UR4, UR37, UR4, 0x18 ;  /* 0x0000000425047291 */ /* 0x000fe2000f8ec0ff */
[----:B------:R-:W-:Y:S02]  /*2a20*/  UMOV UR5, 0x400 ;  /* 0x0000040000057882 */ /* 0x000fe40000000000 */
[----:B------:R-:W-:-:S06]  /*2a30*/  ULEA UR37, UR37, UR5, 0x18 ;  /* 0x0000000525257291 */ /* 0x000fcc000f8ec0ff */
[----:B------:R-:W1:Y:S02]  /*2a40*/  LDS.U8 R0, [UR4+0x1c] ;  /* 0x00001c04ff007984 */ /* 0x000e640008000000 */
[----:B-1----:R-:W-:-:S13]  /*2a50*/  ISETP.NE.AND P0, PT, R0, RZ, PT ;  /* 0x000000ff0000720c */ /* 0x002fda0003f05270 */
[----:B------:R-:W-:Y:S05]  /*2a60*/  @P0 BRA `(.L_x_47) ;  /* 0x0000000000580947 */ /* 0x000fea0003800000 */
[----:B------:R-:W-:-:S13]  /*2a70*/  ELECT P0, URZ, PT ;  /* 0x0000000000ff782f */ /* 0x000fda0003800000 */
[----:B------:R-:W-:Y:S05]  /*2a80*/  @!P0 BRA `(.L_x_48) ;  /* 0x0000000000608947 */ /* 0x000fea0003800000 */
[----:B------:R-:W-:Y:S01]  /*2a90*/  UMOV UR5, 0x10 ;  /* 0x0000001000057882 */ /* 0x000fe20000000000 */
[----:B------:R-:W-:Y:S01]  /*2aa0*/  HFMA2 R0, -RZ, RZ, 0, 5.9604644775390625e-08 ;  /* 0x00000001ff007431 */ /* 0x000fe200000001ff */
[----:B------:R-:W-:-:S03]  /*2ab0*/  MOV R2, 0xffff ;  /* 0x0000ffff00027802 */ /* 0x000fc60000000f00 */
[----:B------:R-:W-:Y:S04]  /*2ac0*/  DEPBAR.LE SB1, 0x36 ;  /* 0x00009d800000791a */ /* 0x000fe80000000000 */
[----:B------:R-:W1:Y:S02]  /*2ad0*/  UTCATOMSWS.FIND_AND_SET.ALIGN UP0, UR5, UR5 ;  /* 0x00000005000575e3 */ /* 0x000e640008000800 */
[----:B-1----:R-:W-:Y:S01]  /*2ae0*/  MOV R3, UR5 ;  /* 0x0000000500037c02 */ /* 0x002fe20008000f00 */
[----:B------:R-:W-:Y:S06]  /*2af0*/  BRA.U UP0, `(.L_x_49) ;  /* 0x0000000100187547 */ /* 0x000fec000b800000 */
.L_x_50:
[----:B------:R-:W-:Y:S05]  /*2b00*/  NANOSLEEP 0x64 ;  /* 0x000000640000795d */ /* 0x000fea0003800000 */
[----:B------:R-:W-:-:S05]  /*2b10*/  UMOV UR5, 0x10 ;  /* 0x0000001000057882 */ /* 0x000fca0000000000 */
[----:B------:R-:W-:Y:S04]  /*2b20*/  DEPBAR.LE SB1, 0x36 ;  /* 0x00009d800000791a */ /* 0x000fe80000000000 */
[----:B------:R-:W1:Y:S02]  /*2b30*/  UTCATOMSWS.FIND_AND_SET.ALIGN UP0, UR5, UR5 ;  /* 0x00000005000575e3 */ /* 0x000e640008000800 */
[----:B-1----:R-:W-:Y:S01]  /*2b40*/  MOV R3, UR5 ;  /* 0x0000000500037c02 */ /* 0x002fe20008000f00 */
[----:B------:R-:W-:Y:S05]  /*2b50*/  BRA.U !UP0, `(.L_x_50) ;  /* 0xfffffffd08e87547 */ /* 0x000fea000b83ffff */
.L_x_49:
[-C--:B------:R-:W-:Y:S02]  /*2b60*/  SHF.L.U32 R2, R2, R3.reuse, RZ ;  /* 0x0000000302027219 */ /* 0x080fe400000006ff */
[----:B------:R-:W-:Y:S01]  /*2b70*/  SHF.L.U32 R0, R0, R3, RZ ;  /* 0x0000000300007219 */ /* 0x000fe200000006ff */
[----:B------:R-:W-:Y:S02]  /*2b80*/  IMAD.SHL.U32 R3, R3, 0x20, RZ ;  /* 0x0000002003037824 */ /* 0x000fe400078e00ff */
[----:B------:R1:W-:Y:S04]  /*2b90*/  ATOMS.OR RZ, [UR4+0x14], R2 ;  /* 0x00001402ffff798c */ /* 0x0003e8000b000004 */
[----:B------:R1:W-:Y:S04]  /*2ba0*/  ATOMS.OR RZ, [UR4+0x18], R0 ;  /* 0x00001800ffff798c */ /* 0x0003e8000b000004 */
[----:B------:R1:W-:Y:S01]  /*2bb0*/  STS [UR37+0x120], R3 ;  /* 0x00012003ff007988 */ /* 0x0003e20008000825 */
[----:B------:R-:W-:Y:S05]  /*2bc0*/  BRA `(.L_x_48) ;  /* 0x0000000000107947 */ /* 0x000fea0003800000 */
.L_x_47:
[----:B------:R-:W-:Y:S02]  /*2bd0*/  MOV R0, 0xffffffff ;  /* 0xffffffff00007802 */ /* 0x000fe40000000f00 */
[----:B------:R-:W-:-:S03]  /*2be0*/  MOV R2, 0x2c10 ;  /* 0x00002c1000027802 */ /* 0x000fc60000000f00 */
[----:B------:R1:W-:Y:S04]  /*2bf0*/  STS [UR37+0x120], R0 ;  /* 0x00012000ff007988 */ /* 0x0003e80008000825 */
[----:B-1-3-5:R-:W-:Y:S05]  /*2c00*/  CALL.REL.NOINC `($__internal_1_$__cuda_sm10x_tcgen05_guardrail_trap_phase_invalid_during_alloc) ;  /* 0x0000006c00a07944 */ /* 0x02afea0003c00000 */
.L_x_48:
[----:B------:R-:W-:Y:S05]  /*2c10*/  WARPSYNC.ALL ;  /* 0x0000000000007948 */ /* 0x000fea0003800000 */
[----:B------:R-:W2:Y:S01]  /*2c20*/  S2UR UR5, SR_CgaCtaId ;  /* 0x00000000000579c3 */ /* 0x000ea20000008800 */
[----:B------:R-:W-:Y:S01]  /*2c30*/  UMOV UR4, 0x400 ;  /* 0x0000040000047882 */ /* 0x000fe20000000000 */
[----:B------:R-:W-:-:S06]  /*2c40*/  NOP ;  /* 0x0000000000007918 */ /* 0x000fcc0000000000 */
[----:B------:R-:W-:Y:S06]  /*2c50*/  BAR.ARV 0x6, 0xa0 ;  /* 0x0182800000007b1d */ /* 0x000fec0000002000 */
[----:B------:R-:W4:Y:S01]  /*2c60*/  LDCU UR7, c[0x0][0x38c] ;  /* 0x00007180ff0777ac */ /* 0x000f220008000800 */
[----:B------:R-:W-:Y:S01]  /*2c70*/  IMAD.MOV.U32 R11, RZ, RZ, 0x1 ;  /* 0x00000001ff0b7424 */ /* 0x000fe200078e00ff */
[----:B------:R-:W-:Y:S01]  /*2c80*/  CS2R R8, SRZ ;  /* 0x0000000000087805 */ /* 0x000fe2000001ff00 */
[----:B------:R-:W-:Y:S01]  /*2c90*/  IMAD.MOV.U32 R10, RZ, RZ, RZ ;  /* 0x000000ffff0a7224 */ /* 0x000fe200078e00ff */
[----:B------:R-:W3:Y:S01]  /*2ca0*/  LDCU UR6, c[0x0][0x38c] ;  /* 0x00007180ff0677ac */ /* 0x000ee20008000800 */
[----:B------:R-:W-:Y:S01]  /*2cb0*/  UMOV UR14, URZ ;  /* 0x000000ff000e7c82 */ /* 0x000fe20008000000 */
[----:B------:R-:W-:Y:S01]  /*2cc0*/  UMOV UR13, URZ ;  /* 0x000000ff000d7c82 */ /* 0x000fe20008000000 */
[----:B--2---:R-:W-:Y:S01]  /*2cd0*/  ULEA UR5, UR5, UR4, 0x18 ;  /* 0x0000000405057291 */ /* 0x004fe2000f8ec0ff */
[----:B------:R-:W-:Y:S01]  /*2ce0*/  UMOV UR32, 0x0 ;  /* 0x0000000000207882 */ /* 0x000fe20000000000 */
[----:B------:R-:W-:-:S02]  /*2cf0*/  UMOV UR33, 0x4408490 ;  /* 0x0440849000217882 */ /* 0x000fc40000000000 */
[----:B------:R-:W-:Y:S02]  /*2d00*/  UIADD3 UR9, UPT, UPT, UR5, 0x10800, URZ ;  /* 0x0001080005097890 */ /* 0x000fe4000fffe0ff */
[----:B------:R-:W-:Y:S02]  /*2d10*/  UIADD3 UR15, UPT, UPT, UR5, 0x8800, URZ ;  /* 0x00008800050f7890 */ /* 0x000fe4000fffe0ff */
[----:B----4-:R-:W-:Y:S01]  /*2d20*/  UIADD3 UR7, UPT, UPT, UR7, 0x7f, URZ ;  /* 0x0000007f07077890 */ /* 0x010fe2000fffe0ff */
[----:B-1----:R-:W1:Y:S01]  /*2d30*/  LDS R0, [UR5+0x120] ;  /* 0x00012005ff007984 */ /* 0x002e620008000800 */
[----:B------:R-:W-:Y:S02]  /*2d40*/  USHF.R.U32.HI UR9, URZ, 0x4, UR9 ;  /* 0x00000004ff097899 */ /* 0x000fe40008011609 */
[----:B------:R-:W-:Y:S02]  /*2d50*/  USHF.R.S32.HI UR4, URZ, 0x1f, UR7 ;  /* 0x0000001fff047899 */ /* 0x000fe40008011407 */
[----:B------:R-:W-:-:S02]  /*2d60*/  USHF.R.U32.HI UR15, URZ, 0x4, UR15 ;  /* 0x00000004ff0f7899 */ /* 0x000fc4000801160f */
[----:B------:R-:W-:Y:S02]  /*2d70*/  ULEA.HI UR4, UR4, UR7, URZ, 0x7 ;  /* 0x0000000704047291 */ /* 0x000fe4000f8f38ff */
[----:B------:R-:W-:Y:S02]  /*2d80*/  ULOP3.LUT UR9, UR9, 0x3fff, URZ, 0xc0, !UPT ;  /* 0x00003fff09097892 */ /* 0x000fe4000f8ec0ff */
[----:B------:R-:W-:Y:S01]  /*2d90*/  USHF.R.S32.HI UR4, URZ, 0x7, UR4 ;  /* 0x00000007ff047899 */ /* 0x000fe20008011404 */
[----:B------:R-:W-:Y:S01]  /*2da0*/  UMOV UR30, 0x0 ;  /* 0x00000000001e7882 */ /* 0x000fe20000000000 */
[----:B------:R-:W-:Y:S02]  /*2db0*/  UMOV UR31, 0x4408490 ;  /* 0x04408490001f7882 */ /* 0x000fe40000000000 */
[----:B------:R-:W-:Y:S01]  /*2dc0*/  UISETP.LT.AND UP0, UPT, UR4, 0x1, UPT ;  /* 0x000000010400788c */ /* 0x000fe2000bf01270 */
[----:B------:R-:W-:Y:S01]  /*2dd0*/  UMOV UR28, 0x0 ;  /* 0x00000000001c7882 */ /* 0x000fe20000000000 */
[----:B------:R-:W-:-:S02]  /*2de0*/  UMOV UR29, 0x4408490 ;  /* 0x04408490001d7882 */ /* 0x000fc40000000000 */
[----:B------:R-:W-:Y:S01]  /*2df0*/  USEL UR8, UR4, 0x1, !UP0 ;  /* 0x0000000104087887 */ /* 0x000fe2000c000000 */
[----:B------:R-:W-:Y:S01]  /*2e00*/  UMOV UR26, 0x0 ;  /* 0x00000000001a7882 */ /* 0x000fe20000000000 */
[----:B------:R-:W-:Y:S01]  /*2e10*/  UMOV UR27, 0x4408490 ;  /* 0x04408490001b7882 */ /* 0x000fe20000000000 */
[----:B------:R-:W-:Y:S01]  /*2e20*/  UMOV UR24, 0x0 ;  /* 0x0000000000187882 */ /* 0x000fe20000000000 */
[----:B------:R-:W-:Y:S01]  /*2e30*/  UMOV UR25, 0x4408490 ;  /* 0x0440849000197882 */ /* 0x000fe20000000000 */
[----:B------:R-:W-:Y:S01]  /*2e40*/  UMOV UR22, 0x0 ;  /* 0x0000000000167882 */ /* 0x000fe20000000000 */
[----:B------:R-:W-:Y:S01]  /*2e50*/  UMOV UR23, 0x4408490 ;  /* 0x0440849000177882 */ /* 0x000fe20000000000 */
[----:B------:R-:W-:Y:S02]  /*2e60*/  ULOP3.LUT UR15, UR15, 0x3fff, URZ, 0xc0, !UPT ;  /* 0x00003fff0f0f7892 */ /* 0x000fe4000f8ec0ff */
[----:B------:R-:W-:Y:S02]  /*2e70*/  ULOP3.LUT UR9, UR9, 0x10000, URZ, 0xfc, !UPT ;  /* 0x0001000009097892 */ /* 0x000fe4000f8efcff */
[----:B------:R-:W-:-:S02]  /*2e80*/  UIADD3 UR8, UPT, UPT, -UR8, URZ, URZ ;  /* 0x000000ff08087290 */ /* 0x000fc4000fffe1ff */
[----:B---3--:R-:W-:Y:S01]  /*2e90*/  UISETP.GE.AND UP3, UPT, UR6, 0x1, UPT ;  /* 0x000000010600788c */ /* 0x008fe2000bf66270 */
[----:B------:R-:W-:Y:S01]  /*2ea0*/  UMOV UR20, 0x0 ;  /* 0x0000000000147882 */ /* 0x000fe20000000000 */
[----:B------:R-:W-:Y:S01]  /*2eb0*/  UMOV UR21, 0x4408490 ;  /* 0x0440849000157882 */ /* 0x000fe20000000000 */
[----:B------:R-:W-:Y:S01]  /*2ec0*/  UMOV UR18, 0x0 ;  /* 0x0000000000127882 */ /* 0x000fe20000000000 */
[----:B------:R-:W-:Y:S01]  /*2ed0*/  UMOV UR19, 0x4408490 ;  /* 0x0440849000137882 */ /* 0x000fe20000000000 */
[----:B-1----:R-:W-:-:S15]  /*2ee0*/  R2UR UR16, R0 ;  /* 0x00000000001072ca */ /* 0x002fde00000e0000 */
.L_x_57:
[----:B------:R-:W-:Y:S02]  /*2ef0*/  LEA R0, R10, UR5, 0x3 ;  /* 0x000000050a007c11 */ /* 0x000fe4000f8e18ff */
[----:B------:R-:W-:Y:S02]  /*2f00*/  SHF.L.U32 R2, R9, 0x1f, RZ ;  /* 0x0000001f09027819 */ /* 0x000fe400000006ff */
[----:B------:R-:W-:Y:S01]  /*2f10*/  PLOP3.LUT P0, PT, PT, PT, UP3, 0x80, 0x8 ;  /* 0x000000000008781c */ /* 0x000fe20003f0f038 */
[----:B------:R-:W-:Y:S01]  /*2f20*/  VIADD R3, R0, 0x80 ;  /* 0x0000008000037836 */ /* 0x000fe20000000000 */
[----:B-1----:R-:W1:Y:S02]  /*2f30*/  SYNCS.PHASECHK.TRANS64.TRYWAIT P1, [R0+URZ+0x70], R2 ;  /* 0x00007002000075a7 */ /* 0x002e6400080211ff */
[----:B-1-3--:R-:W-:Y:S09]  /*2f40*/  @!P1 BRA `(.L_x_51) ;  /* 0x0000006000d09947 */ /* 0x00aff20003800000 */
.L_x_140:
[----:B------:R-:W-:Y:S01]  /*2f50*/  LEA R4, R10, UR5, 0x4 ;  /* 0x000000050a047c11 */ /* 0x000fe2000f8e20ff */
[----:B------:R-:W-:Y:S01]  /*2f60*/  @UP3 ULEA UR7, UR13, UR5, 0x3 ;  /* 0x000000050d073291 */ /* 0x000fe2000f8e18ff */
[----:B------:R-:W-:Y:S01]  /*2f70*/  PLOP3.LUT P2, PT, PT, PT, PT, 0x80, 0x8 ;  /* 0x000000000008781c */ /* 0x000fe20003f4f070 */
[----:B------:R-:W-:Y:S01]  /*2f80*/  ULEA UR6, UR14, UR5, 0x3 ;  /* 0x000000050e067291 */ /* 0x000fe2000f8e18ff */
[----:B------:R-:W-:Y:S01]  /*2f90*/  PRMT R3, RZ, 0x654, R3 ;  /* 0x00000654ff037816 */ /* 0x000fe20000000003 */
[----:B------:R-:W-:Y:S01]  /*2fa0*/  ULEA.HI UR10, UR14, UR14, URZ, 0x1 ;  /* 0x0000000e0e0a7291 */ /* 0x000fe2000f8f08ff */
[----:B------:R-:W2:Y:S01]  /*2fb0*/  LDS.128 R4, [R4+0x100] ;  /* 0x0001000004047984 */ /* 0x000ea20000000c00 */
[----:B-1----:R-:W-:Y:S02]  /*2fc0*/  @P0 SHF.L.U32 R2, R8, 0x1f, RZ ;  /* 0x0000001f08020819 */ /* 0x002fe400000006ff */
[----:B------:R-:W-:Y:S01]  /*2fd0*/  SHF.L.U32 R0, R11, 0x1f, RZ ;  /* 0x0000001f0b007819 */ /* 0x000fe200000006ff */
[----:B------:R-:W-:Y:S01]  /*2fe0*/  @!PT LDS RZ, [RZ] ;  /* 0x00000000fffff984 */ /* 0x000fe20000000800 */
[----:B------:R-:W-:Y:S01]  /*2ff0*/  @!PT LDS RZ, [RZ] ;  /* 0x00000000fffff984 */ /* 0x000fe20000000800 */
[----:B------:R-:W-:Y:S01]  /*3000*/  @!PT LDS RZ, [RZ] ;  /* 0x00000000fffff984 */ /* 0x000fe20000000800 */
[----:B------:R-:W-:Y:S01]  /*3010*/  @!PT LDS RZ, [RZ] ;  /* 0x00000000fffff984 */ /* 0x000fe20000000800 */
[----:B------:R1:W-:Y:S06]  /*3020*/  MEMBAR.ALL.CTA ;  /* 0x0000000000007992 */ /* 0x0003ec0000008000 */
[----:B-1----:R-:W1:Y:S02]  /*3030*/  FENCE.VIEW.ASYNC.S ;  /* 0x00000000000073c6 */ /* 0x002e640000000000 */
[----:B-1----:R1:W-:Y:S01]  /*3040*/  SYNCS.ARRIVE.TRANS64.RED.A1T0 RZ, [R3+URZ], RZ ;  /* 0x000000ff03ff79a7 */ /* 0x0023e200081004ff */
[----:B------:R1:W3:Y:S01]  /*3050*/  @P0 SYNCS.PHASECHK.TRANS64.TRYWAIT P2, [UR7], R2 ;  /* 0x00000002ff0005a7 */ /* 0x0002e20008041107 */
[----:B------:R-:W-:-:S02]  /*3060*/  USHF.L.U32 UR7, UR10, 0x7, URZ ;  /* 0x000000070a077899 */ /* 0x000fc400080006ff */
[----:B------:R-:W-:Y:S01]  /*3070*/  ULOP3.LUT UR10, UR10, 0xffe, URZ, 0xc0, !UPT ;  /* 0x00000ffe0a0a7892 */ /* 0x000fe2000f8ec0ff */
[----:B--2---:R-:W-:Y:S01]  /*3080*/  LOP3.LUT P1, RZ, R6, 0x1, RZ, 0xc0, !PT ;  /* 0x0000000106ff7812 */ /* 0x004fe2000782c0ff */
[----:B------:R-:W-:Y:S02]  /*3090*/  ULOP3.LUT UR7, UR7, 0xffffff00, URZ, 0xc0, !UPT ;  /* 0xffffff0007077892 */ /* 0x000fe4000f8ec0ff */
[----:B------:R-:W-:Y:S02]  /*30a0*/  UIADD3 UR10, UPT, UPT, -UR10, UR14, URZ ;  /* 0x0000000e0a0a7290 */ /* 0x000fe4000fffe1ff */
[----:B------:R-:W-:-:S04]  /*30b0*/  UIADD3 UR7, UPT, UPT, UR16, UR7, URZ ;  /* 0x0000000710077290 */ /* 0x000fc8000fffe0ff */
[----:B------:R-:W-:Y:S01]  /*30c0*/  ULEA UR7, UR10, UR7, 0x14 ;  /* 0x000000070a077291 */ /* 0x000fe2000f8ea0ff */
[----:B------:R-:W2:Y:S02]  /*30d0*/  SYNCS.PHASECHK.TRANS64.TRYWAIT P0, [UR6+0xb0], R0 ;  /* 0x0000b000ff0075a7 */ /* 0x000ea40008001106 */
[----:B-123--:R-:W-:Y:S09]  /*30e0*/  @!P0 BRA `(.L_x_52) ;  /* 0x00000060007c8947 */ /* 0x00eff20003800000 */
.L_x_142:
[----:B------:R-:W-:Y:S01]  /*30f0*/  IADD3 R10, PT, PT, R10, 0x1, RZ ;  /* 0x000000010a0a7810 */ /* 0x000fe20007ffe0ff */
[----:B------:R-:W-:Y:S06]  /*3100*/  BRA.U !UP3, `(.L_x_53) ;  /* 0x000000050b107547 */ /* 0x000fec000b800000 */
[----:B------:R-:W-:Y:S01]  /*3110*/  UPLOP3.LUT UP4, UPT, UPT, UPT, UPT, 0x40, 0x4 ;  /* 0x000000000004789c */ /* 0x000fe20003f8e870 */
[----:B------:R-:W-:Y:S01]  /*3120*/  UMOV UR12, UR8 ;  /* 0x00000008000c7c82 */ /* 0x000fe20008000000 */
[----:B------:R-:W-:Y:S01]  /*3130*/  UMOV UR11, UR4 ;  /* 0x00000004000b7c82 */ /* 0x000fe20008000000 */
[----:B------:R-:W-:-:S08]  /*3140*/  UMOV UR17, UR13 ;  /* 0x0000000d00117c82 */ /* 0x000fd00008000000 */
.L_x_56:
[----:B------:R-:W-:Y:S02]  /*3150*/  UIADD3 UR12, UPT, UPT, UR12, 0x1, URZ ;  /* 0x000000010c0c7890 */ /* 0x000fe4000fffe0ff */
[----:B--2---:R-:W-:Y:S02]  /*3160*/  ULEA UR10, UR17, UR5, 0x3 ;  /* 0x00000005110a7291 */ /* 0x004fe4000f8e18ff */
[----:B------:R-:W-:Y:S01]  /*3170*/  UISETP.NE.AND UP0, UPT, UR12, URZ, UPT ;  /* 0x000000ff0c00728c */ /* 0x000fe2000bf05270 */
[----:B---3--:R-:W-:Y:S10]  /*3180*/  @P2 BRA `(.L_x_54) ;  /* 0x00000000000c2947 */ /* 0x008ff40003800000 */
[----:B-1----:R-:W-:Y:S04]  /*3190*/  SHF.L.U32 R2, R8, 0x1f, RZ ;  /* 0x0000001f08027819 */ /* 0x002fe800000006ff */
[----:B------:R-:W1:Y:S02]  /*31a0*/  SYNCS.PHASECHK.TRANS64.TRYWAIT P0, [UR10], R2 ;  /* 0x00000002ff0075a7 */ /* 0x000e64000800110a */
[----:B-1----:R-:W-:Y:S05]  /*31b0*/  @!P0 BRA `(.L_x_55) ;  /* 0x0000006000608947 */ /* 0x002fea0003800000 */
.L_x_54:
[----:B------:R-:W-:Y:S01]  /*31c0*/  UISETP.NE.AND UP1, UPT, UR11, 0x1, UPT ;  /* 0x000000010b00788c */ /* 0x000fe2000bf25270 */
[----:B------:R-:W-:Y:S01]  /*31d0*/  PLOP3.LUT P2, PT, PT, PT, PT, 0x80, 0x8 ;  /* 0x000000000008781c */ /* 0x000fe20003f4f070 */
[----:B------:R-:W-:Y:S02]  /*31e0*/  UIADD3 UR13, UPT, UPT, UR17, 0x1, URZ ;  /* 0x00000001110d7890 */ /* 0x000fe4000fffe0ff */
[----:B------:R-:W-:Y:S02]  /*31f0*/  ULEA UR64, UR17, UR15, 0xa ;  /* 0x0000000f11407291 */ /* 0x000fe4000f8e50ff */
[----:B------:R-:W-:Y:S01]  /*3200*/  UISETP.NE.AND UP2, UPT, UR13, 0x2, UPT ;  /* 0x000000020d00788c */ /* 0x000fe2000bf45270 */
[----:B------:R-:W-:Y:S01]  /*3210*/  PLOP3.LUT P0, PT, PT, PT, UP1, 0x80, 0x8 ;  /* 0x000000000008781c */ /* 0x000fe20003f0f018 */
[----:B------:R-:W-:Y:S02]  /*3220*/  ULEA UR62, UR17, UR9, 0xc ;  /* 0x00000009113e7291 */ /* 0x000fe4000f8e60ff */
[----:B------:R-:W-:Y:S02]  /*3230*/  USEL UR35, URZ, 0x1, UP2 ;  /* 0x00000001ff237887 */ /* 0x000fe40009000000 */
[----:B------:R-:W-:Y:S02]  /*3240*/  USEL UR13, UR13, URZ, UP2 ;  /* 0x000000ff0d0d7287 */ /* 0x000fe40009000000 */
[----:B------:R-:W-:Y:S02]  /*3250*/  UIADD3 UR60, UPT, UPT, UR64, 0x80, URZ ;  /* 0x00000080403c7890 */ /* 0x000fe4000fffe0ff */
[----:B------:R-:W-:Y:S01]  /*3260*/  @UP1 ULEA UR34, UR13, UR5, 0x3 ;  /* 0x000000050d221291 */ /* 0x000fe2000f8e18ff */
[----:B------:R-:W-:Y:S01]  /*3270*/  LOP3.LUT R8, R8, UR35, RZ, 0x3c, !PT ;  /* 0x0000002308087c12 */ /* 0x000fe2000f8e3cff */
[----:B------:R-:W-:Y:S02]  /*3280*/  UIADD3 UR58, UPT, UPT, UR62, 0x2, URZ ;  /* 0x000000023e3a7890 */ /* 0x000fe4000fffe0ff */
[----:B------:R-:W-:Y:S01]  /*3290*/  UIADD3 UR56, UPT, UPT, UR64, 0x100, URZ ;  /* 0x0000010040387890 */ /* 0x000fe2000fffe0ff */
[----:B-1----:R-:W-:Y:S01]  /*32a0*/  @P0 SHF.L.U32 R0, R8, 0x1f, RZ ;  /* 0x0000001f08000819 */ /* 0x002fe200000006ff */
[----:B------:R-:W-:Y:S02]  /*32b0*/  UIADD3 UR54, UPT, UPT, UR62, 0x4, URZ ;  /* 0x000000043e367890 */ /* 0x000fe4000fffe0ff */
[----:B------:R-:W-:Y:S01]  /*32c0*/  UIADD3 UR52, UPT, UPT, UR64, 0x180, URZ ;  /* 0x0000018040347890 */ /* 0x000fe2000fffe0ff */
[----:B------:R2:W3:Y:S01]  /*32d0*/  @P0 SYNCS.PHASECHK.TRANS64.TRYWAIT P2, [UR34], R0 ;  /* 0x00000000ff0005a7 */ /* 0x0004e20008041122 */
[----:B------:R-:W-:Y:S02]  /*32e0*/  UIADD3 UR50, UPT, UPT, UR62, 0x6, URZ ;  /* 0x000000063e327890 */ /* 0x000fe4000fffe0ff */
        /* <DEDUP_REMOVED lines=9> */
[----:B------:R-:W-:Y:S01]  /*3380*/  UIADD3 UR11, UPT, UPT, UR11, -0x1, URZ ;  /* 0xffffffff0b0b7890 */ /* 0x000fe2000fffe0ff */
[----:B------:R-:W-:Y:S01]  /*3390*/  UMOV UR65, 0x40004040 ;  /* 0x4000404000417882 */ /* 0x000fe20000000000 */
[----:B------:R-:W-:Y:S01]  /*33a0*/  UMOV UR63, 0x40004040 ;  /* 0x40004040003f7882 */ /* 0x000fe20000000000 */
[----:B------:R-:W-:Y:S01]  /*33b0*/  UMOV UR61, 0x40004040 ;  /* 0x40004040003d7882 */ /* 0x000fe20000000000 */
[----:B------:R2:W-:Y:S01]  /*33c0*/  UTCHMMA gdesc[UR64], gdesc[UR62], tmem[UR7], tmem[UR32], idesc[UR33], UP4 ;  /* 0x00ff203e400075ea */ /* 0x0005e2000a000007 */
[----:B------:R-:W-:Y:S01]  /*33d0*/  UPLOP3.LUT UP4, UPT, UPT, UPT, UPT, 0x80, 0x8 ;  /* 0x000000000008789c */ /* 0x000fe20003f8f070 */
[----:B------:R-:W-:Y:S01]  /*33e0*/  UMOV UR59, 0x40004040 ;  /* 0x40004040003b7882 */ /* 0x000fe20000000000 */
[----:B------:R-:W-:Y:S01]  /*33f0*/  UMOV UR57, 0x40004040 ;  /* 0x4000404000397882 */ /* 0x000fe20000000000 */
[----:B------:R2:W-:Y:S01]  /*3400*/  UTCHMMA gdesc[UR60], gdesc[UR58], tmem[UR7], tmem[UR30], idesc[UR31], UPT ;  /* 0x00ff1e3a3c0075ea */ /* 0x0005e2000b800007 */
        /* <DEDUP_REMOVED lines=14> */
[----:B------:R-:W-:Y:S01]  /*34f0*/  UMOV UR35, 0x40004040 ;  /* 0x4000404000237882 */ /* 0x000fe20000000000 */
[----:B------:R2:W-:Y:S01]  /*3500*/  UTCHMMA gdesc[UR40], gdesc[UR38], tmem[UR7], tmem[UR20], idesc[UR21], UPT ;  /* 0x00ff1426280075ea */ /* 0x0005e2000b800007 */
[----:B------:R2:W-:Y:S01]  /*3510*/  UTCHMMA gdesc[UR36], gdesc[UR34], tmem[UR7], tmem[UR18], idesc[UR19], UPT ;  /* 0x00ff1222240075ea */ /* 0x0005e2000b800007 */
[----:B------:R2:W-:Y:S01]  /*3520*/  UTCBAR [UR10], URZ ;  /* 0x000000ff0a0073e9 */ /* 0x0005e200080000ff */
[----:B------:R-:W-:Y:S01]  /*3530*/  UMOV UR17, UR13 ;  /* 0x0000000d00117c82 */ /* 0x000fe20008000000 */
[----:B------:R-:W-:Y:S05]  /*3540*/  BRA.U UP0, `(.L_x_56) ;  /* 0xfffffffd00007547 */ /* 0x000fea000b83ffff */
.L_x_53:
[----:B------:R-:W-:Y:S01]  /*3550*/  UIADD3 UR14, UPT, UPT, UR14, 0x1, URZ ;  /* 0x000000010e0e7890 */ /* 0x000fe2000fffe0ff */
[C---:B------:R-:W-:Y:S01]  /*3560*/  ISETP.NE.AND P0, PT, R10.reuse, 0x2, PT ;  /* 0x000000020a00780c */ /* 0x040fe20003f05270 */
[----:B--2---:R-:W-:Y:S02]  /*3570*/  UIADD3 UR7, UPT, UPT, UR6, 0x90, URZ ;  /* 0x0000009006077890 */ /* 0x004fe4000fffe0ff */
[----:B------:R-:W-:Y:S01]  /*3580*/  UISETP.NE.AND UP0, UPT, UR14, 0x4, UPT ;  /* 0x000000040e00788c */ /* 0x000fe2000bf05270 */
[----:B-1----:R-:W-:Y:S02]  /*3590*/  SEL R0, RZ, 0x1, P0 ;  /* 0x00000001ff007807 */ /* 0x002fe40000000000 */
[----:B------:R-:W-:Y:S01]  /*35a0*/  SEL R10, R10, RZ, P0 ;  /* 0x000000ff0a0a7207 */ /* 0x000fe20000000000 */
[----:B------:R-:W-:Y:S01]  /*35b0*/  USEL UR6, URZ, 0x1, UP0 ;  /* 0x00000001ff067887 */ /* 0x000fe20008000000 */
[----:B------:R-:W-:Y:S01]  /*35c0*/  LOP3.LUT R9, R9, R0, RZ, 0x3c, !PT ;  /* 0x0000000009097212 */ /* 0x000fe200078e3cff */
[----:B------:R-:W-:Y:S01]  /*35d0*/  USEL UR14, UR14, URZ, UP0 ;  /* 0x000000ff0e0e7287 */ /* 0x000fe20008000000 */
[----:B------:R1:W-:Y:S03]  /*35e0*/  UTCBAR [UR7], URZ ;  /* 0x000000ff070073e9 */ /* 0x0003e600080000ff */
[----:B------:R-:W-:Y:S01]  /*35f0*/  LOP3.LUT R11, R11, UR6, RZ, 0x3c, !PT ;  /* 0x000000060b0b7c12 */ /* 0x000fe2000f8e3cff */
[----:B------:R-:W-:Y:S07]  /*3600*/  @P1 BRA `(.L_x_57) ;  /* 0xfffffff800381947 */ /* 0x000fee000383ffff */
[----:B------:R-:W2:Y:S01]  /*3610*/  S2UR UR4, SR_CgaCtaId ;  /* 0x00000000000479c3 */ /* 0x000ea20000008800 */
[----:B------:R-:W-:Y:S01]  /*3620*/  ELECT P0, URZ, PT ;  /* 0x0000000000ff782f */ /* 0x000fe20003800000 */
[----:B------:R-:W-:Y:S01]  /*3630*/  IMAD.MOV.U32 R0, RZ, RZ, 0x1 ;  /* 0x00000001ff007424 */ /* 0x000fe200078e00ff */
[----:B------:R-:W-:Y:S01]  /*3640*/  UIADD3 UR5, UPT, UPT, UR5, 0xb0, URZ ;  /* 0x000000b005057890 */ /* 0x000fe2000fffe0ff */
[----:B------:R-:W-:Y:S01]  /*3650*/  SHF.L.U32 R2, R11, 0x1f, RZ ;  /* 0x0000001f0b027819 */ /* 0x000fe200000006ff */
[----:B------:R-:W-:-:S03]  /*3660*/  UMOV UR6, 0x40 ;  /* 0x0000004000067882 */ /* 0x000fc60000000000 */
[----:B------:R-:W-:Y:S01]  /*3670*/  UVIRTCOUNT.DEALLOC.SMPOOL 0x80 ;  /* 0x000000800000784c */ /* 0x000fe20000000000 */
[----:B--2---:R-:W-:Y:S02]  /*3680*/  ULEA UR4, UR4, UR6, 0x18 ;  /* 0x0000000604047291 */ /* 0x004fe4000f8ec0ff */
[----:B------:R-:W-:-:S07]  /*3690*/  ULEA UR6, UR14, UR5, 0x3 ;  /* 0x000000050e067291 */ /* 0x000fce000f8e18ff */
[----:B------:R2:W-:Y:S02]  /*36a0*/  @P0 STS.U8 [UR4+0x1c], R0 ;  /* 0x00001c00ff000988 */ /* 0x0005e40008000004 */
[----:B------:R-:W4:Y:S02]  /*36b0*/  SYNCS.PHASECHK.TRANS64.TRYWAIT P0, [UR6], R2 ;  /* 0x00000002ff0075a7 */ /* 0x000f240008001106 */
[----:B--2-4-:R-:W-:Y:S05]  /*36c0*/  @!P0 BRA `(.L_x_58) ;  /* 0x0000005c00348947 */ /* 0x014fea0003800000 */
.L_x_145:
[----:B-1----:R-:W-:-:S04]  /*36d0*/  UIADD3 UR7, UPT, UPT, UR14, 0x1, URZ ;  /* 0x000000010e077890 */ /* 0x002fc8000fffe0ff */
[----:B------:R-:W-:-:S04]  /*36e0*/  UISETP.NE.AND UP0, UPT, UR7, 0x4, UPT ;  /* 0x000000040700788c */ /* 0x000fc8000bf05270 */
[----:B------:R-:W-:Y:S02]  /*36f0*/  USEL UR8, URZ, 0x1, UP0 ;  /* 0x00000001ff087887 */ /* 0x000fe40008000000 */
[----:B------:R-:W-:-:S04]  /*3700*/  USEL UR7, UR7, URZ, UP0 ;  /* 0x000000ff07077287 */ /* 0x000fc80008000000 */
[----:B------:R-:W-:Y:S01]  /*3710*/  ULEA UR6, UR7, UR5, 0x3 ;  /* 0x0000000507067291 */ /* 0x000fe2000f8e18ff */
[----:B--2---:R-:W-:-:S04]  /*3720*/  LOP3.LUT R2, R11, UR8, RZ, 0x3c, !PT ;  /* 0x000000080b027c12 */ /* 0x004fc8000f8e3cff */
[----:B------:R-:W-:-:S04]  /*3730*/  SHF.L.U32 R3, R2, 0x1f, RZ ;  /* 0x0000001f02037819 */ /* 0x000fc800000006ff */
[----:B------:R-:W1:Y:S02]  /*3740*/  SYNCS.PHASECHK.TRANS64.TRYWAIT P0, [UR6], R3 ;  /* 0x00000003ff0075a7 */ /* 0x000e640008001106 */
[----:B-1----:R-:W-:Y:S05]  /*3750*/  @!P0 BRA `(.L_x_59) ;  /* 0x0000005c00288947 */ /* 0x002fea0003800000 */
.L_x_147:
[----:B------:R-:W-:-:S04]  /*3760*/  UIADD3 UR7, UPT, UPT, UR7, 0x1, URZ ;  /* 0x0000000107077890 */ /* 0x000fc8000fffe0ff */
[----:B------:R-:W-:-:S04]  /*3770*/  UISETP.NE.AND UP0, UPT, UR7, 0x4, UPT ;  /* 0x000000040700788c */ /* 0x000fc8000bf05270 */
[----:B------:R-:W-:Y:S02]  /*3780*/  USEL UR8, URZ, 0x1, UP0 ;  /* 0x00000001ff087887 */ /* 0x000fe40008000000 */
[----:B------:R-:W-:-:S04]  /*3790*/  USEL UR7, UR7, URZ, UP0 ;  /* 0x000000ff07077287 */ /* 0x000fc80008000000 */
[----:B------:R-:W-:Y:S01]  /*37a0*/  ULEA UR6, UR7, UR5, 0x3 ;  /* 0x0000000507067291 */ /* 0x000fe2000f8e18ff */
[----:B------:R-:W-:-:S04]  /*37b0*/  LOP3.LUT R2, R2, UR8, RZ, 0x3c, !PT ;  /* 0x0000000802027c12 */ /* 0x000fc8000f8e3cff */
[----:B-1----:R-:W-:-:S04]  /*37c0*/  SHF.L.U32 R3, R2, 0x1f, RZ ;  /* 0x0000001f02037819 */ /* 0x002fc800000006ff */
[----:B------:R-:W1:Y:S02]  /*37d0*/  SYNCS.PHASECHK.TRANS64.TRYWAIT P0, [UR6], R3 ;  /* 0x00000003ff0075a7 */ /* 0x000e640008001106 */
[----:B-1----:R-:W-:Y:S05]  /*37e0*/  @!P0 BRA `(.L_x_60) ;  /* 0x0000005c001c8947 */ /* 0x002fea0003800000 */
.L_x_149:
[----:B------:R-:W-:-:S04]  /*37f0*/  UIADD3 UR7, UPT, UPT, UR7, 0x1, URZ ;  /* 0x0000000107077890 */ /* 0x000fc8000fffe0ff */
[----:B------:R-:W-:-:S04]  /*3800*/  UISETP.NE.AND UP0, UPT, UR7, 0x4, UPT ;  /* 0x000000040700788c */ /* 0x000fc8000bf05270 */
[----:B------:R-:W-:Y:S02]  /*3810*/  USEL UR6, URZ, 0x1, UP0 ;  /* 0x00000001ff067887 */ /* 0x000fe40008000000 */
[----:B------:R-:W-:-:S04]  /*3820*/  USEL UR7, UR7, URZ, UP0 ;  /* 0x000000ff07077287 */ /* 0x000fc80008000000 */
[----:B------:R-:W-:Y:S01]  /*3830*/  ULEA UR7, UR7, UR5, 0x3 ;  /* 0x0000000507077291 */ /* 0x000fe2000f8e18ff */
[----:B------:R-:W-:-:S04]  /*3840*/  LOP3.LUT R2, R2, UR6, RZ, 0x3c, !PT ;  /* 0x0000000602027c12 */ /* 0x000fc8000f8e3cff */
[----:B------:R-:W-:-:S04]  /*3850*/  SHF.L.U32 R2, R2, 0x1f, RZ ;  /* 0x0000001f02027819 */ /* 0x000fc800000006ff */
[----:B------:R-:W2:Y:S02]  /*3860*/  SYNCS.PHASECHK.TRANS64.TRYWAIT P0, [UR7], R2 ;  /* 0x00000002ff0075a7 */ /* 0x000ea40008001107 */
[----:B--2---:R-:W-:Y:S05]  /*3870*/  @!P0 BRA `(.L_x_61) ;  /* 0x0000005c00108947 */ /* 0x004fea0003800000 */
.L_x_151:
[----:B------:R-:W-:Y:S01]  /*3880*/  NOP ;  /* 0x0000000000007918 */ /* 0x000fe20000000000 */
[----:B-1----:R-:W1:Y:S01]  /*3890*/  LDS R0, [UR4+0x14] ;  /* 0x00001404ff007984 */ /* 0x002e620008000800 */
[----:B------:R-:W-:Y:S01]  /*38a0*/  ULOP3.LUT UR6, UR16, 0xffff, URZ, 0xc0, !UPT ;  /* 0x0000ffff10067892 */ /* 0x000fe2000f8ec0ff */
[----:B------:R-:W-:Y:S01]  /*38b0*/  UMOV UR8, 0xffff ;  /* 0x0000ffff00087882 */ /* 0x000fe20000000000 */
[----:B------:R-:W-:Y:S02]  /*38c0*/  UMOV UR5, 0x1 ;  /* 0x0000000100057882 */ /* 0x000fe40000000000 */
[----:B------:R-:W-:-:S04]  /*38d0*/  USHF.R.U32.HI UR6, URZ, 0x5, UR6 ;  /* 0x00000005ff067899 */ /* 0x000fc80008011606 */
[----:B------:R-:W-:Y:S02]  /*38e0*/  USHF.L.U32 UR8, UR8, UR6, URZ ;  /* 0x0000000608087299 */ /* 0x000fe400080006ff */
[----:B------:R-:W-:-:S04]  /*38f0*/  USHF.L.U32 UR5, UR5, UR6, URZ ;  /* 0x0000000605057299 */ /* 0x000fc800080006ff */
[----:B-1----:R-:W-:-:S04]  /*3900*/  LOP3.LUT R0, R0, UR8, RZ, 0xc0, !PT ;  /* 0x0000000800007c12 */ /* 0x002fc8000f8ec0ff */
[----:B------:R-:W-:-:S13]  /*3910*/  ISETP.NE.AND P0, PT, R0, UR8, PT ;  /* 0x0000000800007c0c */ /* 0x000fda000bf05270 */
[----:B------:R-:W-:Y:S05]  /*3920*/  @P0 BRA `(.L_x_62) ;  /* 0x0000000000580947 */ /* 0x000fea0003800000 */
[----:B------:R-:W1:Y:S02]  /*3930*/  LDS R0, [UR4+0x18] ;  /* 0x00001804ff007984 */ /* 0x000e640008000800 */
[----:B-1----:R-:W-:-:S04]  /*3940*/  LOP3.LUT R0, R0, UR5, RZ, 0xc0, !PT ;  /* 0x0000000500007c12 */ /* 0x002fc8000f8ec0ff */
[----:B------:R-:W-:-:S13]  /*3950*/  ISETP.NE.AND P0, PT, R0, UR5, PT ;  /* 0x0000000500007c0c */ /* 0x000fda000bf05270 */
[----:B------:R-:W-:Y:S05]  /*3960*/  @P0 BRA `(.L_x_63) ;  /* 0x00000000003c0947 */ /* 0x000fea0003800000 */
[----:B------:R-:W1:Y:S01]  /*3970*/  S2R R2, SR_LANEID ;  /* 0x0000000000027919 */ /* 0x000e620000000000 */
[----:B------:R-:W-:Y:S01]  /*3980*/  ULOP3.LUT UR8, URZ, UR8, URZ, 0x33, !UPT ;  /* 0x00000008ff087292 */ /* 0x000fe2000f8e33ff */
[----:B------:R-:W-:Y:S02]  /*3990*/  VOTEU.ANY UR7, UPT, PT ;  /* 0x0000000000077886 */ /* 0x000fe400038e0100 */
[----:B------:R-:W-:-:S03]  /*39a0*/  UFLO.U32 UR7, UR7 ;  /* 0x00000007000772bd */ /* 0x000fc600080e0000 */
[----:B------:R-:W-:-:S04]  /*39b0*/  IMAD.U32 R0, RZ, RZ, UR8 ;  /* 0x00000008ff007e24 */ /* 0x000fc8000f8e00ff */
[----:B------:R2:W4:Y:S02]  /*39c0*/  REDUX UR6, R0 ;  /* 0x00000000000673c4 */ /* 0x0005240000000000 */
[----:B------:R1:W-:Y:S02]  /*39d0*/  UTCATOMSWS.AND URZ, UR8 ;  /* 0x0000000800ff79e3 */ /* 0x0003e40008000000 */
[----:B-1----:R-:W-:Y:S02]  /*39e0*/  ISETP.EQ.U32.AND P0, PT, R2, UR7, PT ;  /* 0x0000000702007c0c */ /* 0x002fe4000bf02070 */
[----:B--2---:R-:W-:Y:S02]  /*39f0*/  LOP3.LUT R0, RZ, UR5, RZ, 0x33, !PT ;  /* 0x00000005ff007c12 */ /* 0x004fe4000f8e33ff */
[----:B----4-:R-:W-:Y:S02]  /*3a00*/  MOV R2, UR6 ;  /* 0x0000000600027c02 */ /* 0x010fe40008000f00 */
[----:B------:R-:W1:Y:S07]  /*3a10*/  REDUX UR5, R0 ;  /* 0x00000000000573c4 */ /* 0x000e6e0000000000 */
[----:B------:R2:W-:Y:S01]  /*3a20*/  @P0 ATOMS.AND RZ, [UR4+0x14], R2 ;  /* 0x00001402ffff098c */ /* 0x0005e2000a800004 */
[----:B-1----:R-:W-:-:S05]  /*3a30*/  IMAD.U32 R0, RZ, RZ, UR5 ;  /* 0x00000005ff007e24 */ /* 0x002fca000f8e00ff */
[----:B------:R2:W-:Y:S01]  /*3a40*/  @P0 ATOMS.AND RZ, [UR4+0x18], R0 ;  /* 0x00001800ffff098c */ /* 0x0005e2000a800004 */
[----:B------:R-:W-:Y:S05]  /*3a50*/  BRA `(.L_x_64) ;  /* 0x0000000000147947 */ /* 0x000fea0003800000 */
.L_x_63:
[----:B------:R-:W-:Y:S02]  /*3a60*/  MOV R2, 0x3a80 ;  /* 0x00003a8000027802 */ /* 0x000fe40000000f00 */
[----:B---3-5:R-:W-:Y:S05]  /*3a70*/  CALL.REL.NOINC `($__internal_0_$__cuda_sm10x_tcgen05_guardrail_trap_col_being_dealloced_not_returned_by_alloc) ;  /* 0x0000005c00f87944 */ /* 0x028fea0003c00000 */
[----:B------:R-:W-:Y:S05]  /*3a80*/  BRA `(.L_x_64) ;  /* 0x0000000000087947 */ /* 0x000fea0003800000 */
.L_x_62:
[----:B------:R-:W-:Y:S02]  /*3a90*/  MOV R2, 0x3ab0 ;  /* 0x00003ab000027802 */ /* 0x000fe40000000f00 */
[----:B---3-5:R-:W-:Y:S05]  /*3aa0*/  CALL.REL.NOINC `($__internal_2_$__cuda_sm10x_tcgen05_guardrail_trap_unallocated_columns_being_dealloced) ;  /* 0x0000006000047944 */ /* 0x028fea0003c00000 */
.L_x_64:
[----:B------:R-:W-:Y:S01]  /*3ab0*/  NOP ;  /* 0x0000000000007918 */ /* 0x000fe20000000000 */
[----:B------:R-:W-:Y:S05]  /*3ac0*/  EXIT ;  /* 0x000000000000794d */ /* 0x000fea0003800000 */
.L_x_46:
[----:B------:R-:W-:-:S09]  /*3ad0*/  UISETP.NE.OR UP2, UPT, UR8, 0x3, !UP2 ;  /* 0x000000030800788c */ /* 0x000fd2000d745670 */
[----:B------:R-:W-:Y:S05]  /*3ae0*/  BRA.U UP2, `(.L_x_65) ;  /* 0x0000001102087547 */ /* 0x000fea000b800000 */
[----:B------:R-:W1:Y:S01]  /*3af0*/  LDC R0, c[0x0][0xb30] ;  /* 0x0002cc00ff007b82 */ /* 0x000e620000000800 */
[----:B------:R-:W2:Y:S01]  /*3b00*/  LDCU.64 UR8, c[0x0][0x888] ;  /* 0x00011100ff0877ac */ /* 0x000ea20008000a00 */
[----:B------:R-:W-:Y:S02]  /*3b10*/  HFMA2 R27, -RZ, RZ, 0, 0 ;  /* 0x00000000ff1b7431 */ /* 0x000fe400000001ff */
[----:B------:R-:W-:Y:S01]  /*3b20*/  IMAD.MOV.U32 R29, RZ, RZ, 0x1 ;  /* 0x00000001ff1d7424 */ /* 0x000fe200078e00ff */
[----:B------:R-:W-:Y:S01]  /*3b30*/  MOV R25, 0x2000 ;  /* 0x0000200000197802 */ /* 0x000fe20000000f00 */
[----:B------:R-:W4:Y:S01]  /*3b40*/  LDCU.64 UR4, c[0x0][0x890] ;  /* 0x00011200ff0477ac */ /* 0x000f220008000a00 */
[----:B------:R-:W-:Y:S01]  /*3b50*/  IMAD.MOV.U32 R28, RZ, RZ, RZ ;  /* 0x000000ffff1c7224 */ /* 0x000fe200078e00ff */
[----:B------:R-:W3:Y:S01]  /*3b60*/  LDC R24, c[0x0][0x370] ;  /* 0x0000dc00ff187b82 */ /* 0x000ee20000000800 */
[----:B------:R-:W-:Y:S01]  /*3b70*/  UMOV UR7, 0x400 ;  /* 0x0000040000077882 */ /* 0x000fe20000000000 */
[----:B------:R-:W-:-:S02]  /*3b80*/  UPLOP3.LUT UP1, UPT, UPT, UPT, UPT, 0x40, 0x4 ;  /* 0x000000000004789c */ /* 0x000fc40003f2e870 */
[----:B------:R-:W-:-:S04]  /*3b90*/  ULEA UR7, UR37, UR7, 0x18 ;  /* 0x0000000725077291 */ /* 0x000fc8000f8ec0ff */
[----:B------:R-:W3:Y:S01]  /*3ba0*/  LDC R3, c[0x0][0xb0c] ;  /* 0x0002c300ff037b82 */ /* 0x000ee20000000800 */
[----:B------:R-:W-:Y:S02]  /*3bb0*/  UIADD3 UR13, UPT, UPT, UR7, 0x38, URZ ;  /* 0x00000038070d7890 */ /* 0x000fe4000fffe0ff */
[----:B--2---:R-:W-:Y:S02]  /*3bc0*/  UISETP.NE.U32.AND UP2, UPT, UR8, URZ, UPT ;  /* 0x000000ff0800728c */ /* 0x004fe4000bf45070 */
[----:B------:R-:W-:Y:S02]  /*3bd0*/  UIADD3 UR33, UPT, UPT, UR7, 0x20, URZ ;  /* 0x0000002007217890 */ /* 0x000fe4000fffe0ff */
[----:B----4-:R-:W-:Y:S01]  /*3be0*/  UISETP.NE.U32.AND UP3, UPT, UR4, URZ, UPT ;  /* 0x000000ff0400728c */ /* 0x010fe2000bf65070 */
[----:B------:R-:W2:Y:S01]  /*3bf0*/  LDC R18, c[0x0][0xb20] ;  /* 0x0002c800ff127b82 */ /* 0x000ea20000000800 */
[----:B-1----:R-:W-:Y:S01]  /*3c00*/  ISETP.NE.AND P1, PT, R0, 0x1, PT ;  /* 0x000000010000780c */ /* 0x002fe20003f25270 */
[----:B------:R-:W-:-:S02]  /*3c10*/  UISETP.NE.AND.EX UP2, UPT, UR9, URZ, UPT, UP2 ;  /* 0x000000ff0900728c */ /* 0x000fc4000bf45320 */
[----:B------:R-:W-:Y:S02]  /*3c20*/  UIADD3 UR25, UPT, UPT, UR7, 0x28, URZ ;  /* 0x0000002807197890 */ /* 0x000fe4000fffe0ff */
[----:B------:R-:W-:Y:S02]  /*3c30*/  UIADD3 UR17, UPT, UPT, UR7, 0x30, URZ ;  /* 0x0000003007117890 */ /* 0x000fe4000fffe0ff */
[----:B------:R-:W1:Y:S01]  /*3c40*/  LDC.64 R30, c[0x0][0x348] ;  /* 0x0000d200ff1e7b82 */ /* 0x000e620000000a00 */
[----:B------:R-:W-:Y:S02]  /*3c50*/  UPRMT UR13, UR37, 0x654, UR13 ;  /* 0x00000654250d7896 */ /* 0x000fe4000800000d */
[----:B------:R-:W-:-:S05]  /*3c60*/  UISETP.NE.AND.EX UP3, UPT, UR5, URZ, UPT, UP3 ;  /* 0x000000ff0500728c */ /* 0x000fca000bf65330 */
[----:B------:R-:W4:Y:S08]  /*3c70*/  LDC.64 R16, c[0x0][0xb10] ;  /* 0x0002c400ff107b82 */ /* 0x000f300000000a00 */
[----:B------:R-:W1:Y:S08]  /*3c80*/  LDC.64 R6, c[0x0][0xb18] ;  /* 0x0002c600ff067b82 */ /* 0x000e700000000a00 */
[----:B------:R-:W1:Y:S08]  /*3c90*/  LDC.64 R4, c[0x0][0xb28] ;  /* 0x0002ca00ff047b82 */ /* 0x000e700000000a00 */
[----:B--23--:R-:W1:Y:S02]  /*3ca0*/  LDC R19, c[0x0][0x374] ;  /* 0x0000dd00ff137b82 */ /* 0x00ce640000000800 */
.L_x_76:
[C---:B------:R-:W-:Y:S02]  /*3cb0*/  LEA R0, R28.reuse, UR7, 0x3 ;  /* 0x000000071c007c11 */ /* 0x040fe4000f8e18ff */
[----:B------:R-:W-:Y:S02]  /*3cc0*/  SHF.L.U32 R2, R27, 0x1f, RZ ;  /* 0x0000001f1b027819 */ /* 0x000fe400000006ff */
[----:B------:R-:W-:Y:S02]  /*3cd0*/  LEA R20, R28, UR7, 0x4 ;  /* 0x000000071c147c11 */ /* 0x000fe4000f8e20ff */
[----:B--2---:R-:W2:Y:S02]  /*3ce0*/  SYNCS.PHASECHK.TRANS64.TRYWAIT P0, [R0+URZ+0x70], R2 ;  /* 0x00007002000075a7 */ /* 0x004ea400080011ff */
[----:B--2---:R-:W-:Y:S05]  /*3cf0*/  @!P0 BRA `(.L_x_66) ;  /* 0x0000005800088947 */ /* 0x004fea0003800000 */
.L_x_152:
[----:B------:R-:W-:Y:S01]  /*3d00*/  ISETP.GE.AND P0, PT, R40, 0x1, PT ;  /* 0x000000012800780c */ /* 0x000fe20003f06270 */
[----:B------:R-:W3:Y:S01]  /*3d10*/  LDS.128 R20, [R20+0x100] ;  /* 0x0001000014147984 */ /* 0x000ee20000000c00 */
[----:B--2---:R-:W-:Y:S01]  /*3d20*/  VIADD R0, R0, 0x80 ;  /* 0x0000008000007836 */ /* 0x004fe20000000000 */
[----:B------:R-:W-:Y:S01]  /*3d30*/  @!PT LDS RZ, [RZ] ;  /* 0x00000000fffff984 */ /* 0x000fe20000000800 */
[----:B------:R-:W-:Y:S01]  /*3d40*/  @!PT LDS RZ, [RZ] ;  /* 0x00000000fffff984 */ /* 0x000fe20000000800 */
[----:B------:R-:W-:Y:S01]  /*3d50*/  @!PT LDS RZ, [RZ] ;  /* 0x00000000fffff984 */ /* 0x000fe20000000800 */
[----:B------:R-:W-:Y:S01]  /*3d60*/  @!PT LDS RZ, [RZ] ;  /* 0x00000000fffff984 */ /* 0x000fe20000000800 */
[----:B------:R2:W-:Y:S06]  /*3d70*/  MEMBAR.ALL.CTA ;  /* 0x0000000000007992 */ /* 0x0005ec0000008000 */
[----:B--2---:R-:W2:Y:S01]  /*3d80*/  FENCE.VIEW.ASYNC.S ;  /* 0x00000000000073c6 */ /* 0x004ea20000000000 */
[----:B------:R-:W-:Y:S04]  /*3d90*/  PRMT R0, RZ, 0x654, R0 ;  /* 0x00000654ff007816 */ /* 0x000fe80000000000 */
[----:B--2---:R2:W-:Y:S01]  /*3da0*/  SYNCS.ARRIVE.TRANS64.RED.A1T0 RZ, [R0+URZ], RZ ;  /* 0x000000ff00ff79a7 */ /* 0x0045e200081004ff */
[----:B---3--:R-:W-:Y:S11]  /*3db0*/  LOP3.LUT P3, RZ, R22, 0x1, RZ, 0xc0, !PT ;  /* 0x0000000116ff7812 */ /* 0x008ff6000786c0ff */
[----:B------:R-:W-:Y:S02]  /*3dc0*/  @!UPT UIADD3 URZ, UPT, UPT, URZ, URZ, URZ ;  /* 0x000000fffffff290 */ /* 0x000fe4000fffe0ff */
[----:B------:R-:W-:Y:S02]  /*3dd0*/  @P3 MOV R11, R20 ;  /* 0x00000014000b3202 */ /* 0x000fe40000000f00 */
[----:B------:R-:W-:Y:S01]  /*3de0*/  @P3 LOP3.LUT R10, R21, 0xffff, RZ, 0xc0, !PT ;  /* 0x0000ffff150a3812 */ /* 0x000fe200078ec0ff */
[----:B--2---:R-:W-:Y:S06]  /*3df0*/  @!P0 BRA `(.L_x_67) ;  /* 0x0000000000a48947 */ /* 0x004fec0003800000 */
[-C--:B-1----:R-:W-:Y:S01]  /*3e00*/  IMAD.HI.U32 R0, R19, R7.reuse, RZ ;  /* 0x0000000713007227 */ /* 0x082fe200078e00ff */
[----:B------:R-:W-:Y:S02]  /*3e10*/  ISETP.NE.AND P0, PT, R6, 0x1, PT ;  /* 0x000000010600780c */ /* 0x000fe40003f05270 */
[----:B------:R-:W-:Y:S01]  /*3e20*/  ISETP.NE.AND P2, PT, R40, 0x1, PT ;  /* 0x000000012800780c */ /* 0x000fe20003f45270 */
[----:B----4-:R-:W-:Y:S01]  /*3e30*/  IMAD.HI.U32 R9, R24, R16, RZ ;  /* 0x0000001018097227 */ /* 0x010fe200078e00ff */
[----:B------:R-:W-:Y:S02]  /*3e40*/  SHF.R.U32.HI R0, RZ, R18, R0 ;  /* 0x00000012ff007219 */ /* 0x000fe40000011600 */
[----:B------:R-:W-:Y:S01]  /*3e50*/  ISETP.NE.AND P4, PT, R3, 0x1, PT ;  /* 0x000000010300780c */ /* 0x000fe20003f85270 */
[----:B------:R-:W-:Y:S01]  /*3e60*/  IMAD.HI.U32 R13, R10, R7, RZ ;  /* 0x000000070a0d7227 */ /* 0x000fe200078e00ff */
[----:B------:R-:W-:Y:S02]  /*3e70*/  SHF.R.U32.HI R9, RZ, R17, R9 ;  /* 0x00000011ff097219 */ /* 0x000fe40000011609 */
[----:B------:R-:W-:Y:S01]  /*3e80*/  SEL R0, R19, R0, !P0 ;  /* 0x0000000013007207 */ /* 0x000fe20004000000 */
[----:B------:R-:W-:Y:S01]  /*3e90*/  IMAD.HI.U32 R12, R11, R16, RZ ;  /* 0x000000100b0c7227 */ /* 0x000fe200078e00ff */
[----:B------:R-:W-:Y:S03]  /*3ea0*/  SEL R9, R24, R9, !P4 ;  /* 0x0000000918097207 */ /* 0x000fe60006000000 */
[-C--:B------:R-:W-:Y:S01]  /*3eb0*/  IMAD.HI.U32 R8, R0, R4.reuse, RZ ;  /* 0x0000000400087227 */ /* 0x080fe200078e00ff */
[----:B------:R-:W-:Y:S03]  /*3ec0*/  SHF.R.U32.HI R12, RZ, R17, R12 ;  /* 0x00000011ff0c7219 */ /* 0x000fe6000001160c */
[----:B------:R-:W-:Y:S01]  /*3ed0*/  IMAD.HI.U32 R2, R9, R4, RZ ;  /* 0x0000000409027227 */ /* 0x000fe200078e00ff */
[-C--:B------:R-:W-:Y:S02]  /*3ee0*/  @P2 SHF.R.U32.HI R0, RZ, R5.reuse, R8 ;  /* 0x00000005ff002219 */ /* 0x080fe40000011608 */
[----:B------:R-:W-:Y:S02]  /*3ef0*/  SHF.R.U32.HI R8, RZ, R18, R13 ;  /* 0x00000012ff087219 */ /* 0x000fe4000001160d */
[----:B------:R-:W-:Y:S01]  /*3f00*/  @P2 SHF.R.U32.HI R9, RZ, R5, R2 ;  /* 0x00000005ff092219 */ /* 0x000fe20000011602 */
[----:B------:R-:W-:Y:S01]  /*3f10*/  IMAD R0, R40, R0, RZ ;  /* 0x0000000028007224 */ /* 0x000fe200078e02ff */
[----:B------:R-:W-:Y:S02]  /*3f20*/  SEL R8, R10, R8, !P0 ;  /* 0x000000080a087207 */ /* 0x000fe40004000000 */
[----:B------:R-:W-:Y:S01]  /*3f30*/  SEL R2, R11, R12, !P4 ;  /* 0x0000000c0b027207 */ /* 0x000fe20006000000 */
[----:B------:R-:W-:Y:S01]  /*3f40*/  IMAD R12, R40, R9, RZ ;  /* 0x00000009280c7224 */ /* 0x000fe200078e02ff */
[C---:B------:R-:W-:Y:S01]  /*3f50*/  ISETP.GE.AND P0, PT, R8.reuse, R0, PT ;  /* 0x000000000800720c */ /* 0x040fe20003f06270 */
[----:B------:R-:W-:Y:S03]  /*3f60*/  IMAD.HI.U32 R0, R8, R4, RZ ;  /* 0x0000000408007227 */ /* 0x000fe600078e00ff */
[----:B------:R-:W-:Y:S02]  /*3f70*/  ISETP.GE.OR P0, PT, R2, R12, P0 ;  /* 0x0000000c0200720c */ /* 0x000fe40000706670 */
[-C--:B------:R-:W-:Y:S04]  /*3f80*/  SHF.R.U32.HI R0, RZ, R5.reuse, R0 ;  /* 0x00000005ff007219 */ /* 0x080fe80000011600 */
[----:B------:R-:W-:Y:S05]  /*3f90*/  SEL R13, R8, R0, !P2 ;  /* 0x00000000080d7207 */ /* 0x000fea0005000000 */
[----:B------:R-:W-:Y:S02]  /*3fa0*/  IMAD.MOV R12, RZ, RZ, -R13 ;  /* 0x000000ffff0c7224 */ /* 0x000fe400078e0a0d */
[----:B------:R-:W-:Y:S04]  /*3fb0*/  @!P0 IMAD.HI.U32 R0, R2, R4, RZ ;  /* 0x0000000402008227 */ /* 0x000fe800078e00ff */
[----:B------:R-:W-:Y:S01]  /*3fc0*/  IMAD R12, R40, R12, R8 ;  /* 0x0000000c280c7224 */ /* 0x000fe200078e0208 */
[----:B------:R-:W-:Y:S04]  /*3fd0*/  @!P0 SHF.R.U32.HI R0, RZ, R5, R0 ;  /* 0x00000005ff008219 */ /* 0x000fe80000011600 */
[----:B------:R-:W-:Y:S04]  /*3fe0*/  @!P0 SEL R0, R2, R0, !P2 ;  /* 0x0000000002008207 */ /* 0x000fe80005000000 */
[----:B------:R-:W-:Y:S01]  /*3ff0*/  @!P0 IADD3 R13, PT, PT, R13, -R0, RZ ;  /* 0x800000000d0d8210 */ /* 0x000fe20007ffe0ff */
[----:B------:R-:W-:Y:S01]  /*4000*/  @!P0 IMAD R0, R9, R12, R0 ;  /* 0x0000000c09008224 */ /* 0x000fe200078e0200 */
[----:B------:R-:W-:Y:S01]  /*4010*/  IADD3 R9, PT, PT, -R8, RZ, RZ ;  /* 0x000000ff08097210 */ /* 0x000fe20007ffe1ff */
[--C-:B------:R-:W-:Y:S02]  /*4020*/  IMAD.MOV R12, RZ, RZ, -R2.reuse ;  /* 0x000000ffff0c7224 */ /* 0x100fe400078e0a02 */
[----:B------:R-:W-:Y:S02]  /*4030*/  @!P0 IMAD R8, R13, R40, R2 ;  /* 0x000000280d088224 */ /* 0x000fe400078e0202 */
[----:B------:R-:W-:Y:S02]  /*4040*/  @!P0 IMAD.MOV.U32 R2, RZ, RZ, R0 ;  /* 0x000000ffff028224 */ /* 0x000fe400078e0000 */
[----:B------:R-:W-:Y:S02]  /*4050*/  IMAD R11, R3, R12, R11 ;  /* 0x0000000c030b7224 */ /* 0x000fe400078e020b */
[----:B------:R-:W-:Y:S02]  /*4060*/  IMAD R10, R6, R9, R10 ;  /* 0x00000009060a7224 */ /* 0x000fe400078e020a */
[----:B------:R-:W-:Y:S02]  /*4070*/  IMAD R11, R2, R3, R11 ;  /* 0x00000003020b7224 */ /* 0x000fe400078e020b */
[----:B------:R-:W-:Y:S02]  /*4080*/  IMAD R10, R8, R6, R10 ;  /* 0x00000006080a7224 */ /* 0x000fe400078e020a */
.L_x_67:
[----:B------:R-:W-:Y:S05]  /*4090*/  BRA.U UP1, `(.L_x_68) ;  /* 0x0000000101107547 */ /* 0x000fea000b800000 */
[----:B------:R-:W-:Y:S04]  /*40a0*/  MOV R2, UR6 ;  /* 0x0000000600027c02 */ /* 0x000fe80008000f00 */
[----:B------:R-:W-:Y:S04]  /*40b0*/  SHF.L.U32 R2, R2, 0x1f, RZ ;  /* 0x0000001f02027819 */ /* 0x000fe800000006ff */
[----:B------:R-:W2:Y:S02]  /*40c0*/  SYNCS.PHASECHK.TRANS64.TRYWAIT P0, [UR7+0x68], R2 ;  /* 0x00006802ff0075a7 */ /* 0x000ea40008001107 */
[----:B--2---:R-:W-:Y:S05]  /*40d0*/  @!P0 BRA `(.L_x_69) ;  /* 0x0000005400248947 */ /* 0x004fea0003800000 */
.L_x_68:
[----:B------:R-:W-:Y:S02]  /*40e0*/  R2UR UR35, R15 ;  /* 0x000000000f2372ca */ /* 0x000fe400000e0000 */
[----:B------:R-:W-:Y:S02]  /*40f0*/  R2UR UR34, R14 ;  /* 0x000000000e2272ca */ /* 0x000fe400000e0000 */
[----:B------:R-:W-:Y:S02]  /*4100*/  ISETP.NE.U32.AND P2, PT, RZ, UR4, PT ;  /* 0x00000004ff007c0c */ /* 0x000fe4000bf45070 */
[----:B------:R-:W-:Y:S02]  /*4110*/  SHF.L.U32 R14, R29, 0x1f, RZ ;  /* 0x0000001f1d0e7819 */ /* 0x000fe400000006ff */
[----:B------:R-:W-:Y:S05]  /*4120*/  ISETP.NE.AND.EX P2, PT, RZ, UR5, PT, P2 ;  /* 0x00000005ff007c0c */ /* 0x000fea000bf45320 */
[----:B------:R-:W-:Y:S02]  /*4130*/  USHF.L.U32 UR35, UR35, 0x6, URZ ;  /* 0x0000000623237899 */ /* 0x000fe400080006ff */
[----:B------:R-:W-:Y:S01]  /*4140*/  USHF.L.U32 UR34, UR34, 0x8, URZ ;  /* 0x0000000822227899 */ /* 0x000fe200080006ff */
[----:B------:R-:W-:Y:S11]  /*4150*/  BRA.U !UP3, `(.L_x_70) ;  /* 0x000000010b347547 */ /* 0x000ff6000b800000 */
[----:B------:R-:W-:Y:S01]  /*4160*/  UPLOP3.LUT UP0, UPT, UPT, UPT, UP2, 0x80, 0x8 ;  /* 0x000000000008789c */ /* 0x000fe20003f0f020 */
[----:B--2---:R-:W-:Y:S02]  /*4170*/  HFMA2 R0, -RZ, RZ, 0, 5.9604644775390625e-08 ;  /* 0x00000001ff007431 */ /* 0x004fe400000001ff */
[----:B------:R-:W-:Y:S03]  /*4180*/  IMAD.MOV.U32 R88, RZ, RZ, 0x1 ;  /* 0x00000001ff587424 */ /* 0x000fe600078e00ff */
[----:B------:R-:W-:Y:S05]  /*4190*/  PLOP3.LUT P0, PT, PT, PT, UP0, 0x80, 0x8 ;  /* 0x000000000008781c */ /* 0x000fea0003f0f008 */
[----:B------:R-:W2:Y:S01]  /*41a0*/  @UP0 LDCU.64 UR10, c[0x0][0x888] ;  /* 0x00011100ff0a07ac */ /* 0x000ea20008000a00 */
[----:B------:R-:W-:Y:S07]  /*41b0*/  @UP0 UIMAD UR8, UR36, UR4, URZ ;  /* 0x00000004240802a4 */ /* 0x000fee000f8e02ff */
[----:B------:R-:W-:Y:S01]  /*41c0*/  @!P0 PRMT R88, R0, 0x7610, R88 ;  /* 0x0000761000588816 */ /* 0x000fe20000000058 */
[----:B--2---:R-:W-:Y:S03]  /*41d0*/  @UP0 UIMAD.WIDE UR10, UR8, 0x4, UR10 ;  /* 0x00000004080a08a5 */ /* 0x004fe6000f8e020a */
[----:B------:R-:W2:Y:S03]  /*41e0*/  @!UP0 LDCU UR8, c[0x0][0x880] ;  /* 0x00011000ff0887ac */ /* 0x000ea60008000800 */
[----:B------:R-:W-:Y:S01]  /*41f0*/  IMAD.U32 R8, RZ, RZ, UR10 ;  /* 0x0000000aff087e24 */ /* 0x000fe2000f8e00ff */
[----:B------:R-:W-:Y:S05]  /*4200*/  MOV R9, UR11 ;  /* 0x0000000b00097c02 */ /* 0x000fea0008000f00 */
[----:B-----5:R3:W5:Y:S02]  /*4210*/  @P0 LDG.E R49, desc[UR46][R8.64] ;  /* 0x0000002e08310981 */ /* 0x020764000c1e1900 */
[----:B--23--:R-:W-:Y:S07]  /*4220*/  @!P0 IMAD.U32 R49, RZ, RZ, UR8 ;  /* 0x00000008ff318e24 */ /* 0x00cfee000f8e00ff */
.L_x_70:
[----:B-----5:R-:W-:Y:S01]  /*4230*/  @!P2 FSETP.EQ.AND P0, PT, R49, RZ, PT ;  /* 0x000000ff3100a20b */ /* 0x020fe20003f02000 */
[----:B------:R-:W-:Y:S01]  /*4240*/  @!UPT UIADD3 URZ, UPT, UPT, URZ, URZ, URZ ;  /* 0x000000fffffff290 */ /* 0x000fe2000fffe0ff */
[----:B------:R-:W-:Y:S11]  /*4250*/  @!P2 BRA `(.L_x_71) ;  /* 0x000000000014a947 */ /* 0x000ff60003800000 */
[----:B------:R-:W-:Y:S02]  /*4260*/  LOP3.LUT P2, RZ, R88, 0xff, RZ, 0xc0, !PT ;  /* 0x000000ff58ff7812 */ /* 0x000fe4000784c0ff */
[----:B------:R-:W-:Y:S04]  /*4270*/  PLOP3.LUT P0, PT, PT, PT, UP0, 0x80, 0x8 ;  /* 0x000000000008781c */ /* 0x000fe80003f0f008 */
[----:B------:R-:W-:Y:S07]  /*4280*/  PLOP3.LUT P0, PT, P0, PT, PT, 0x8, 0x80 ;  /* 0x000000000080781c */ /* 0x000fee000070e170 */
[----:B------:R-:W-:Y:S11]  /*4290*/  @P2 FSETP.EQ.AND P0, PT, R49, RZ, PT ;  /* 0x000000ff3100220b */ /* 0x000ff60003f02000 */
[----:B------:R-:W-:Y:S02]  /*42a0*/  @!UPT UIADD3 URZ, UPT, UPT, URZ, URZ, URZ ;  /* 0x000000fffffff290 */ /* 0x000fe4000fffe0ff */
.L_x_71:
[----:B------:R-:W3:Y:S01]  /*42b0*/  SYNCS.PHASECHK.TRANS64.TRYWAIT P2, [UR7+0x40], R14 ;  /* 0x0000400eff0075a7 */ /* 0x000ee20008041107 */
[----:B------:R-:W-:Y:S04]  /*42c0*/  ELECT P4, URZ, PT ;  /* 0x0000000000ff782f */ /* 0x000fe80003880000 */
[----:B------:R-:W-:Y:S11]  /*42d0*/  PLOP3.LUT P4, PT, P0, P4, PT, 0xf2, 0x2f ;  /* 0x00000000002f781c */ /* 0x000ff60000789e72 */
[----:B------:R-:W-:Y:S02]  /*42e0*/  @!UPT UIADD3 URZ, UPT, UPT, URZ, URZ, URZ ;  /* 0x000000fffffff290 */ /* 0x000fe4000fffe0ff */
[----:B-1----:R-:W-:Y:S05]  /*42f0*/  @!P4 IADD3 R8, P0, PT, R30, 0x580, RZ ;  /* 0x000005801e08c810 */ /* 0x002fea0007f1e0ff */
[----:B--2---:R-:W-:Y:S01]  /*4300*/  @!P4 IMAD.X R2, RZ, RZ, R31, P0 ;  /* 0x000000ffff02c224 */ /* 0x004fe200000e061f */
[----:B---3--:R-:W-:Y:S07]  /*4310*/  @!P2 BRA `(.L_x_72) ;  /* 0x0000005000aca947 */ /* 0x008fee0003800000 */
.L_x_155:
[----:B------:R-:W-:Y:S01]  /*4320*/  @!P4 R2UR UR8, R2 ;  /* 0x000000000208c2ca */ /* 0x000fe200000e0000 */
[----:B------:R-:W-:Y:S01]  /*4330*/  VOTEU.ALL UP1, P4 ;  /* 0x0000000000ff7886 */ /* 0x000fe20002020000 */
[----:B------:R-:W-:Y:S01]  /*4340*/  @!P4 R2UR UR9, R8 ;  /* 0x000000000809c2ca */ /* 0x000fe200000e0000 */
[----:B-1----:R-:W-:Y:S01]  /*4350*/  @!P4 IMAD.MOV.U32 R0, RZ, RZ, 0x2000 ;  /* 0x00002000ff00c424 */ /* 0x002fe200078e00ff */
[----:B------:R-:W-:Y:S01]  /*4360*/  UMOV UR10, 0x0 ;  /* 0x00000000000a7882 */ /* 0x000fe20000000000 */
[----:B------:R-:W-:Y:S01]  /*4370*/  UMOV UR11, 0x10000000 ;  /* 0x10000000000b7882 */ /* 0x000fe20000000000 */
[----:B------:R-:W-:Y:S01]  /*4380*/  @!UP1 UIADD3 UR32, UPT, UPT, UR7, 0x400, URZ ;  /* 0x0000040007209890 */ /* 0x000fe2000fffe0ff */
[----:B------:R-:W-:Y:S06]  /*4390*/  VOTEU.ALL UP1, P4 ;  /* 0x0000000000ff7886 */ /* 0x000fec0002020000 */
[----:B------:R-:W-:Y:S01]  /*43a0*/  IMAD.U32 R9, RZ, RZ, UR8 ;  /* 0x00000008ff097e24 */ /* 0x000fe2000f8e00ff */
[----:B------:R-:W-:Y:S01]  /*43b0*/  UPRMT UR8, UR37, 0x654, UR33 ;  /* 0x0000065425087896 */ /* 0x000fe20008000021 */
[----:B------:R-:W-:Y:S03]  /*43c0*/  IMAD.U32 R8, RZ, RZ, UR9 ;  /* 0x00000009ff087e24 */ /* 0x000fe6000f8e00ff */
[----:B------:R-:W-:Y:S02]  /*43d0*/  @!P4 R2UR UR15, R9 ;  /* 0x00000000090fc2ca */ /* 0x000fe400000e0000 */
[----:B------:R-:W-:Y:S02]  /*43e0*/  @!P4 R2UR UR14, R8 ;  /* 0x00000000080ec2ca */ /* 0x000fe400000e0000 */
[----:B------:R-:W-:Y:S05]  /*43f0*/  @!P4 IADD3 R8, P0, PT, R30, 0x580, RZ ;  /* 0x000005801e08c810 */ /* 0x000fea0007f1e0ff */
[----:B------:R-:W-:Y:S06]  /*4400*/  @!P4 IMAD.X R2, RZ, RZ, R31, P0 ;  /* 0x000000ffff02c224 */ /* 0x000fec00000e061f */
[----:B------:R1:W-:Y:S01]  /*4410*/  @!UP1 UTMALDG.3D [UR32], [UR14], desc[UR10] ;  /* 0x00000a200e0095b4 */ /* 0x0003e20008011000 */
[----:B------:R1:W-:Y:S01]  /*4420*/  @!P4 SYNCS.ARRIVE.TRANS64.RED.A0TR RZ, [UR7+0x20], R0 ;  /* 0x00002000ffffc9a7 */ /* 0x0003e20008300407 */
[----:B------:R-:W-:Y:S01]  /*4430*/  SYNCS.ARRIVE.TRANS64.RED.A1T0 RZ, [UR8], RZ ;  /* 0x000000ffffff79a7 */ /* 0x000fe20008100408 */
[----:B------:R-:W2:Y:S02]  /*4440*/  SYNCS.PHASECHK.TRANS64.TRYWAIT P2, [UR7+0x48], R14 ;  /* 0x0000480eff0075a7 */ /* 0x000ea40008041107 */
[----:B-12---:R-:W-:Y:S05]  /*4450*/  @!P2 BRA `(.L_x_73) ;  /* 0x000000500074a947 */ /* 0x006fea0003800000 */
.L_x_157:
[----:B------:R-:W-:Y:S01]  /*4460*/  @!P4 R2UR UR8, R2 ;  /* 0x000000000208c2ca */ /* 0x000fe200000e0000 */
[----:B------:R-:W-:Y:S01]  /*4470*/  VOTEU.ALL UP1, P4 ;  /* 0x0000000000ff7886 */ /* 0x000fe20002020000 */
[----:B------:R-:W-:Y:S01]  /*4480*/  @!P4 R2UR UR9, R8 ;  /* 0x000000000809c2ca */ /* 0x000fe200000e0000 */
[----:B-1----:R-:W-:Y:S01]  /*4490*/  @!P4 IMAD.MOV.U32 R0, RZ, RZ, 0x2000 ;  /* 0x00002000ff00c424 */ /* 0x002fe200078e00ff */
[----:B------:R-:W-:Y:S01]  /*44a0*/  UMOV UR10, 0x0 ;  /* 0x00000000000a7882 */ /* 0x000fe20000000000 */
[----:B------:R-:W-:Y:S01]  /*44b0*/  UMOV UR11, 0x10000000 ;  /* 0x10000000000b7882 */ /* 0x000fe20000000000 */
[----:B------:R-:W-:Y:S02]  /*44c0*/  @!UP1 UIADD3 UR26, UPT, UPT, UR34, 0x40, URZ ;  /* 0x00000040221a9890 */ /* 0x000fe4000fffe0ff */
[----:B------:R-:W-:Y:S01]  /*44d0*/  @!UP1 UIADD3 UR24, UPT, UPT, UR7, 0x2400, URZ ;  /* 0x0000240007189890 */ /* 0x000fe2000fffe0ff */
[----:B------:R-:W-:Y:S01]  /*44e0*/  VOTEU.ALL UP1, P4 ;  /* 0x0000000000ff7886 */ /* 0x000fe20002020000 */
[----:B------:R-:W-:Y:S01]  /*44f0*/  UMOV UR27, UR35 ;  /* 0x00000023001b7c82 */ /* 0x000fe20008000000 */
[----:B------:R-:W-:Y:S02]  /*4500*/  UMOV UR28, UR36 ;  /* 0x00000024001c7c82 */ /* 0x000fe40008000000 */
        /* <DEDUP_REMOVED lines=12> */
.L_x_159:
[----:B------:R-:W2:Y:S01]  /*45d0*/  LDC.64 R12, c[0x0][0xb18] ;  /* 0x0002c600ff0c7b82 */ /* 0x000ea20000000a00 */
[----:B------:R-:W-:Y:S01]  /*45e0*/  @!P4 R2UR UR8, R2 ;  /* 0x000000000208c2ca */ /* 0x000fe200000e0000 */
[----:B------:R-:W-:Y:S01]  /*45f0*/  VOTEU.ALL UP1, P4 ;  /* 0x0000000000ff7886 */ /* 0x000fe20002020000 */
[----:B------:R-:W-:Y:S01]  /*4600*/  @!P4 R2UR UR9, R8 ;  /* 0x000000000809c2ca */ /* 0x000fe200000e0000 */
[----:B-1----:R-:W-:Y:S01]  /*4610*/  @!P4 IMAD.MOV.U32 R0, RZ, RZ, 0x2000 ;  /* 0x00002000ff00c424 */ /* 0x002fe200078e00ff */
[----:B------:R-:W-:Y:S03]  /*4620*/  UMOV UR10, 0x0 ;  /* 0x00000000000a7882 */ /* 0x000fe60000000000 */
[----:B------:R-:W1:Y:S01]  /*4630*/  @!P1 LDC R2, c[0x0][0xb0c] ;  /* 0x0002c300ff029b82 */ /* 0x000e620000000800 */
[----:B------:R-:W-:Y:S01]  /*4640*/  @!UP1 UIADD3 UR18, UPT, UPT, UR34, 0x80, URZ ;  /* 0x0000008022129890 */ /* 0x000fe2000fffe0ff */
[----:B------:R-:W-:Y:S01]  /*4650*/  @P3 SHF.R.U32.HI R26, RZ, 0x10, R21 ;  /* 0x00000010ff1a3819 */ /* 0x000fe20000011615 */
[----:B------:R-:W-:Y:S01]  /*4660*/  @!UP1 UIADD3 UR16, UPT, UPT, UR7, 0x4400, URZ ;  /* 0x0000440007109890 */ /* 0x000fe2000fffe0ff */
[----:B------:R-:W-:Y:S01]  /*4670*/  VIADD R28, R28, 0x1 ;  /* 0x000000011c1c7836 */ /* 0x000fe20000000000 */
[----:B------:R-:W-:Y:S01]  /*4680*/  VOTEU.ALL UP1, P4 ;  /* 0x0000000000ff7886 */ /* 0x000fe20002020000 */
[----:B------:R-:W-:Y:S01]  /*4690*/  UMOV UR11, 0x10000000 ;  /* 0x10000000000b7882 */ /* 0x000fe20000000000 */
[----:B------:R-:W-:Y:S01]  /*46a0*/  UMOV UR19, UR35 ;  /* 0x0000002300137c82 */ /* 0x000fe20008000000 */
[----:B------:R-:W-:Y:S01]  /*46b0*/  IMAD.U32 R9, RZ, RZ, UR8 ;  /* 0x00000008ff097e24 */ /* 0x000fe2000f8e00ff */
[----:B------:R-:W-:Y:S01]  /*46c0*/  UMOV UR20, UR36 ;  /* 0x0000002400147c82 */ /* 0x000fe20008000000 */
[----:B------:R-:W-:Y:S01]  /*46d0*/  IMAD.U32 R8, RZ, RZ, UR9 ;  /* 0x00000009ff087e24 */ /* 0x000fe2000f8e00ff */
[----:B------:R-:W-:Y:S02]  /*46e0*/  UPRMT UR8, UR37, 0x654, UR17 ;  /* 0x0000065425087896 */ /* 0x000fe40008000011 */
[----:B------:R-:W-:Y:S02]  /*46f0*/  @!P4 R2UR UR15, R9 ;  /* 0x00000000090fc2ca */ /* 0x000fe400000e0000 */
[----:B------:R-:W-:Y:S02]  /*4700*/  @!P4 R2UR UR14, R8 ;  /* 0x00000000080ec2ca */ /* 0x000fe400000e0000 */
[----:B------:R-:W3:Y:S11]  /*4710*/  LDC.64 R8, c[0x0][0xb10] ;  /* 0x0002c400ff087b82 */ /* 0x000ef60000000a00 */
[----:B------:R1:W-:Y:S01]  /*4720*/  @!UP1 UTMALDG.3D [UR16], [UR14], desc[UR10] ;  /* 0x00000a100e0095b4 */ /* 0x0003e20008011000 */
[----:B------:R5:W-:Y:S01]  /*4730*/  @!P4 SYNCS.ARRIVE.TRANS64.RED.A0TR RZ, [UR7+0x30], R0 ;  /* 0x00003000ffffc9a7 */ /* 0x000be20008300407 */
[C---:B---3--:R-:W-:Y:S01]  /*4740*/  @!P1 IMAD.HI.U32 R8, R11.reuse, R8, RZ ;  /* 0x000000080b089227 */ /* 0x048fe200078e00ff */
[----:B--2---:R-:W-:Y:S02]  /*4750*/  @!P1 ISETP.NE.AND P0, PT, R12, 0x1, PT ;  /* 0x000000010c00980c */ /* 0x004fe40003f05270 */
[----:B-1----:R-:W-:Y:S01]  /*4760*/  @!P1 ISETP.NE.AND P2, PT, R2, 0x1, PT ;  /* 0x000000010200980c */ /* 0x002fe20003f45270 */
[----:B------:R-:W-:Y:S01]  /*4770*/  SYNCS.ARRIVE.TRANS64.RED.A1T0 RZ, [UR8], RZ ;  /* 0x000000ffffff79a7 */ /* 0x000fe20008100408 */
[C---:B------:R-:W-:Y:S01]  /*4780*/  @!P1 IMAD.HI.U32 R13, R10.reuse, R13, RZ ;  /* 0x0000000d0a0d9227 */ /* 0x040fe200078e00ff */
[----:B------:R-:W-:Y:S04]  /*4790*/  @!P1 SHF.R.U32.HI R8, RZ, R9, R8 ;  /* 0x00000009ff089219 */ /* 0x000fe80000011608 */
[----:B------:R-:W-:Y:S01]  /*47a0*/  @!P1 SEL R8, R11, R8, !P2 ;  /* 0x000000080b089207 */ /* 0x000fe20005000000 */
[----:B------:R-:W1:Y:S01]  /*47b0*/  SYNCS.PHASECHK.TRANS64.TRYWAIT P5, [UR7+0x58], R14 ;  /* 0x0000580eff0075a7 */ /* 0x000e6200080a1107 */
[----:B-----5:R-:W2:Y:S02]  /*47c0*/  @!P1 LDC R0, c[0x0][0xb20] ;  /* 0x0002c800ff009b82 */ /* 0x020ea40000000800 */
[----:B--2---:R-:W-:Y:S04]  /*47d0*/  @!P1 SHF.R.U32.HI R0, RZ, R0, R13 ;  /* 0x00000000ff009219 */ /* 0x004fe8000001160d */
[----:B------:R-:W-:Y:S05]  /*47e0*/  @!P1 SEL R9, R10, R0, !P0 ;  /* 0x000000000a099207 */ /* 0x000fea0004000000 */
[----:B------:R-:W-:Y:S02]  /*47f0*/  @!P1 IMAD.IADD R0, R9, 0x1, -R8 ;  /* 0x0000000109009824 */ /* 0x000fe400078e0a08 */
[----:B------:R-:W-:Y:S02]  /*4800*/  @!P1 IMAD.IADD R8, R8, 0x1, -R9 ;  /* 0x0000000108089824 */ /* 0x000fe400078e0a09 */
[----:B------:R-:W-:Y:S02]  /*4810*/  @!P1 IMAD R11, R0, R2, R11 ;  /* 0x00000002000b9224 */ /* 0x000fe400078e020b */
[----:B------:R-:W-:Y:S01]  /*4820*/  @!P1 IMAD R10, R8, R12, R10 ;  /* 0x0000000c080a9224 */ /* 0x000fe200078e020a */
[----:B-1----:R-:W-:Y:S06]  /*4830*/  @!P5 BRA `(.L_x_75) ;  /* 0x0000004c00acd947 */ /* 0x002fec0003800000 */
.L_x_161:
[----:B------:R-:W-:Y:S01]  /*4840*/  @!P4 IADD3 R2, P0, PT, R30, 0x580, RZ ;  /* 0x000005801e02c810 */ /* 0x000fe20007f1e0ff */
[----:B------:R-:W-:Y:S01]  /*4850*/  VOTEU.ALL UP1, P4 ;  /* 0x0000000000ff7886 */ /* 0x000fe20002020000 */
[----:B------:R-:W-:Y:S01]  /*4860*/  UMOV UR18, 0x0 ;  /* 0x0000000000127882 */ /* 0x000fe20000000000 */
[----:B------:R-:W-:Y:S01]  /*4870*/  UMOV UR19, 0x10000000 ;  /* 0x1000000000137882 */ /* 0x000fe20000000000 */
[----:B------:R-:W-:Y:S01]  /*4880*/  @!P4 R2UR UR9, R2 ;  /* 0x000000000209c2ca */ /* 0x000fe200000e0000 */
[----:B-1----:R-:W-:Y:S01]  /*4890*/  @!P4 IMAD.X R0, RZ, RZ, R31, P0 ;  /* 0x000000ffff00c224 */ /* 0x002fe200000e061f */
[----:B------:R-:W-:Y:S01]  /*48a0*/  @!UP1 UIADD3 UR10, UPT, UPT, UR34, 0xc0, URZ ;  /* 0x000000c0220a9890 */ /* 0x000fe2000fffe0ff */
[----:B------:R-:W-:Y:S01]  /*48b0*/  ISETP.NE.AND P0, PT, R28, 0x2, PT ;  /* 0x000000021c00780c */ /* 0x000fe20003f05270 */
[----:B------:R-:W-:Y:S01]  /*48c0*/  UMOV UR11, UR35 ;  /* 0x00000023000b7c82 */ /* 0x000fe20008000000 */
[----:B------:R-:W-:Y:S01]  /*48d0*/  UMOV UR12, UR36 ;  /* 0x00000024000c7c82 */ /* 0x000fe20008000000 */
[----:B------:R-:W-:Y:S01]  /*48e0*/  @!P4 R2UR UR8, R0 ;  /* 0x000000000008c2ca */ /* 0x000fe200000e0000 */
[----:B------:R-:W-:Y:S01]  /*48f0*/  IMAD.IADD R14, R10, 0x1, R86 ;  /* 0x000000010a0e7824 */ /* 0x000fe200078e0256 */
[----:B------:R-:W-:Y:S01]  /*4900*/  @P3 R2UR UR36, R26 ;  /* 0x000000001a2432ca */ /* 0x000fe200000e0000 */
[----:B------:R-:W-:Y:S01]  /*4910*/  IMAD.IADD R15, R11, 0x1, R87 ;  /* 0x000000010b0f7824 */ /* 0x000fe200078e0257 */
[----:B------:R-:W-:Y:S02]  /*4920*/  SEL R0, RZ, 0x1, P0 ;  /* 0x00000001ff007807 */ /* 0x000fe40000000000 */
[----:B------:R-:W-:Y:S01]  /*4930*/  LOP3.LUT R29, R29, 0x1, RZ, 0x3c, !PT ;  /* 0x000000011d1d7812 */ /* 0x000fe200078e3cff */
[----:B------:R-:W-:Y:S01]  /*4940*/  IMAD.U32 R8, RZ, RZ, UR9 ;  /* 0x00000009ff087e24 */ /* 0x000fe2000f8e00ff */
[----:B------:R-:W-:Y:S01]  /*4950*/  @!UP1 UIADD3 UR9, UPT, UPT, UR7, 0x38, URZ ;  /* 0x0000003807099890 */ /* 0x000fe2000fffe0ff */
[----:B------:R-:W-:Y:S02]  /*4960*/  LOP3.LUT R27, R27, R0, RZ, 0x3c, !PT ;  /* 0x000000001b1b7212 */ /* 0x000fe400078e3cff */
[----:B------:R-:W-:Y:S02]  /*4970*/  SEL R28, R28, RZ, P0 ;  /* 0x000000ff1c1c7207 */ /* 0x000fe40000000000 */
[----:B------:R-:W-:Y:S01]  /*4980*/  IMAD.U32 R9, RZ, RZ, UR8 ;  /* 0x00000008ff097e24 */ /* 0x000fe2000f8e00ff */
[----:B------:R-:W-:Y:S01]  /*4990*/  @!P4 R2UR UR14, R8 ;  /* 0x00000000080ec2ca */ /* 0x000fe200000e0000 */
[----:B------:R-:W-:Y:S01]  /*49a0*/  @!UP1 UIADD3 UR8, UPT, UPT, UR7, 0x6400, URZ ;  /* 0x0000640007089890 */ /* 0x000fe2000fffe0ff */
[----:B------:R-:W-:Y:S02]  /*49b0*/  VOTEU.ALL UP1, P4 ;  /* 0x0000000000ff7886 */ /* 0x000fe40002020000 */
[----:B------:R-:W-:Y:S11]  /*49c0*/  @!P4 R2UR UR15, R9 ;  /* 0x00000000090fc2ca */ /* 0x000ff600000e0000 */
[----:B------:R-:W-:Y:S02]  /*49d0*/  @!UPT UIADD3 URZ, UPT, UPT, URZ, URZ, URZ ;  /* 0x000000fffffff290 */ /* 0x000fe4000fffe0ff */
[----:B------:R2:W-:Y:S01]  /*49e0*/  @!UP1 UTMALDG.3D [UR8], [UR14], desc[UR18] ;  /* 0x000012080e0095b4 */ /* 0x0005e20008011000 */
[----:B------:R2:W-:Y:S01]  /*49f0*/  @!P4 SYNCS.ARRIVE.TRANS64.RED.A0TR RZ, [UR7+0x38], R25 ;  /* 0x00003819ffffc9a7 */ /* 0x0005e20008300407 */
[----:B------:R-:W-:Y:S01]  /*4a00*/  UPLOP3.LUT UP1, UPT, UPT, UPT, UPT, 0x80, 0x8 ;  /* 0x000000000008789c */ /* 0x000fe20003f2f070 */
[----:B------:R-:W-:Y:S01]  /*4a10*/  SYNCS.ARRIVE.TRANS64.RED.A1T0 RZ, [UR13], RZ ;  /* 0x000000ffffff79a7 */ /* 0x000fe2000810040d */
[----:B------:R-:W-:Y:S09]  /*4a20*/  @P3 BRA `(.L_x_76) ;  /* 0xfffffff000a03947 */ /* 0x000ff2000383ffff */
[----:B------:R-:W-:-:S04]  /*4a30*/  SHF.L.U32 R2, R29, 0x1f, RZ ;  /* 0x0000001f1d027819 */ /* 0x000fc800000006ff */
[----:B------:R-:W1:Y:S02]  /*4a40*/  SYNCS.PHASECHK.TRANS64.TRYWAIT P0, [UR7+0x40], R2 ;  /* 0x00004002ff0075a7 */ /* 0x000e640008001107 */
[----:B-1----:R-:W-:Y:S05]  /*4a50*/  @!P0 BRA `(.L_x_77) ;  /* 0x0000004c003c8947 */ /* 0x002fea0003800000 */
.L_x_163:
[----:B------:R-:W3:Y:S02]  /*4a60*/  SYNCS.PHASECHK.TRANS64.TRYWAIT P0, [UR7+0x48], R2 ;  /* 0x00004802ff0075a7 */ /* 0x000ee40008001107 */
[----:B---3--:R-:W-:Y:S05]  /*4a70*/  @!P0 BRA `(.L_x_78) ;  /* 0x0000004c004c8947 */ /* 0x008fea0003800000 */
.L_x_165:
[----:B------:R-:W3:Y:S02]  /*4a80*/  SYNCS.PHASECHK.TRANS64.TRYWAIT P0, [UR7+0x50], R2 ;  /* 0x00005002ff0075a7 */ /* 0x000ee40008001107 */
[----:B---3--:R-:W-:Y:S05]  /*4a90*/  @!P0 BRA `(.L_x_79) ;  /* 0x0000004c005c8947 */ /* 0x008fea0003800000 */
.L_x_167:
[----:B-1----:R-:W-:-:S07]  /*4aa0*/  MOV R0, UR7 ;  /* 0x0000000700007c02 */ /* 0x002fce0008000f00 */
.L_x_80:
[----:B-1----:R-:W-:-:S04]  /*4ab0*/  SHF.L.U32 R2, R29, 0x1f, RZ ;  /* 0x0000001f1d027819 */ /* 0x002fc800000006ff */
[----:B------:R1:W3:Y:S03]  /*4ac0*/  SYNCS.PHASECHK.TRANS64.TRYWAIT P0, [R0+URZ+0x58], R2 ;  /* 0x00005802000075a7 */ /* 0x0002e600080011ff */
[----:B---3--:R-:W-:Y:S05]  /*4ad0*/  @!P0 NANOSLEEP.SYNCS 0x989680 ;  /* 0x009896800000895d */ /* 0x008fea0003900000 */
[----:B------:R-:W3:Y:S02]  /*4ae0*/  @!P0 SYNCS.PHASECHK.TRANS64 P0, [R0+URZ+0x58], R2 ;  /* 0x00005802000085a7 */ /* 0x000ee400080010ff */
[----:B--23--:R-:W-:Y:S05]  /*4af0*/  @P0 EXIT ;  /* 0x000000000000094d */ /* 0x00cfea0003800000 */
[----:B------:R-:W-:Y:S05]  /*4b00*/  BRA `(.L_x_80) ;  /* 0xfffffffc00e87947 */ /* 0x000fea000383ffff */
.L_x_65:
[----:B------:R-:W-:-:S06]  /*4b10*/  UISETP.GE.AND UP1, UPT, UR8, 0x4, UPT ;  /* 0x000000040800788c */ /* 0x000fcc000bf26270 */
[----:B------:R-:W-:-:S13]  /*4b20*/  PLOP3.LUT P0, PT, PT, PT, UP1, 0x80, 0x8 ;  /* 0x000000000008781c */ /* 0x000fda0003f0f018 */
[----:B------:R-:W-:Y:S05]  /*4b30*/  @!P0 EXIT ;  /* 0x000000000000894d */ /* 0x000fea0003800000 */
[----:B------:R-:W-:Y:S01]  /*4b40*/  BAR.SYNC.DEFER_BLOCKING 0x6, 0xa0 ;  /* 0x0182800000007b1d */ /* 0x000fe20000010000 */
[C---:B------:R-:W-:Y:S01]  /*4b50*/  IMAD.SHL.U32 R4, R101.reuse, 0x40, RZ ;  /* 0x0000004065047824 */ /* 0x040fe200078e00ff */
[C---:B------:R-:W-:Y:S01]  /*4b60*/  R2P PR, R101.reuse, 0x6 ;  /* 0x0000000665007804 */ /* 0x040fe20000000000 */
[C---:B------:R-:W-:Y:S01]  /*4b70*/  IMAD.SHL.U32 R92, R101.reuse, 0x8, RZ ;  /* 0x00000008655c7824 */ /* 0x040fe200078e00ff */
[----:B------:R-:W-:Y:S01]  /*4b80*/  CS2R R96, SRZ ;  /* 0x0000000000607805 */ /* 0x000fe2000001ff00 */
[C---:B------:R-:W-:Y:S01]  /*4b90*/  IMAD.U32 R46, R101.reuse, 0x10000, RZ ;  /* 0x00010000652e7824 */ /* 0x040fe200078e00ff */
[----:B------:R-:W-:Y:S02]  /*4ba0*/  UMOV UR48, 0x400 ;  /* 0x0000040000307882 */ /* 0x000fe40000000000 */
[----:B------:R-:W1:Y:S01]  /*4bb0*/  LDC R91, c[0x0][0x370] ;  /* 0x0000dc00ff5b7b82 */ /* 0x000e620000000800 */
[----:B------:R-:W-:Y:S01]  /*4bc0*/  ULEA UR48, UR37, UR48, 0x18 ;  /* 0x0000003025307291 */ /* 0x000fe2000f8ec0ff */
[C---:B------:R-:W-:Y:S01]  /*4bd0*/  LOP3.LUT R3, R4.reuse, 0x1c0, RZ, 0xc0, !PT ;  /* 0x000001c004037812 */ /* 0x040fe200078ec0ff */
[----:B------:R-:W-:Y:S01]  /*4be0*/  IMAD.SHL.U32 R2, R101, 0x20, RZ ;  /* 0x0000002065027824 */ /* 0x000fe200078e00ff */
[----:B------:R-:W-:Y:S01]  /*4bf0*/  LOP3.LUT R4, R4, 0x200, RZ, 0xc0, !PT ;  /* 0x0000020004047812 */ /* 0x000fe200078ec0ff */
[----:B------:R-:W-:Y:S01]  /*4c00*/  IMAD.MOV.U32 R99, RZ, RZ, 0x20 ;  /* 0x00000020ff637424 */ /* 0x000fe200078e00ff */
[----:B------:R-:W-:Y:S01]  /*4c10*/  LOP3.LUT R92, R3, 0x38, R92, 0xf8, !PT ;  /* 0x00000038035c7812 */ /* 0x000fe200078ef85c */
[----:B------:R-:W-:Y:S01]  /*4c20*/  UIADD3 UR4, UPT, UPT, UR48, 0x400, URZ ;  /* 0x0000040030047890 */ /* 0x000fe2000fffe0ff */
[----:B------:R-:W2:Y:S01]  /*4c30*/  LDC R42, c[0x0][0xb0c] ;  /* 0x0002c300ff2a7b82 */ /* 0x000ea20000000800 */
[----:B------:R-:W-:Y:S01]  /*4c40*/  SHF.R.U32.HI R3, RZ, 0x1, R101 ;  /* 0x00000001ff037819 */ /* 0x000fe20000011665 */
[----:B------:R-:W-:Y:S01]  /*4c50*/  IMAD.MOV.U32 R98, RZ, RZ, 0x1 ;  /* 0x00000001ff627424 */ /* 0x000fe200078e00ff */
[----:B------:R-:W-:Y:S01]  /*4c60*/  LOP3.LUT R46, R46, 0x600000, RZ, 0xc0, !PT ;  /* 0x006000002e2e7812 */ /* 0x000fe200078ec0ff */
[----:B------:R-:W-:Y:S01]  /*4c70*/  IMAD.MOV.U32 R45, RZ, RZ, RZ ;  /* 0x000000ffff2d7224 */ /* 0x000fe200078e00ff */
[----:B------:R-:W-:Y:S01]  /*4c80*/  LOP3.LUT R2, R4, 0xc00, R2, 0xf8, !PT ;  /* 0x00000c0004027812 */ /* 0x000fe200078ef802 */
[----:B------:R-:W-:Y:S01]  /*4c90*/  IMAD.MOV.U32 R104, RZ, RZ, RZ ;  /* 0x000000ffff687224 */ /* 0x000fe200078e00ff */
[----:B------:R-:W-:Y:S01]  /*4ca0*/  LOP3.LUT R92, R92, 0x8, R3, 0x78, !PT ;  /* 0x000000085c5c7812 */ /* 0x000fe200078e7803 */
[----:B------:R-:W4:Y:S01]  /*4cb0*/  LDC R89, c[0x0][0xb20] ;  /* 0x0002c800ff597b82 */ /* 0x000f220000000800 */
[----:B------:R-:W3:Y:S01]  /*4cc0*/  LDS R0, [UR48+0x120] ;  /* 0x00012030ff007984 */ /* 0x000ee20008000800 */
[----:B------:R-:W-:Y:S01]  /*4cd0*/  SEL R100, R99, 0xffffffe0, !P2 ;  /* 0xffffffe063647807 */ /* 0x000fe20005000000 */
[----:B------:R-:W-:Y:S01]  /*4ce0*/  IMAD.U32 R94, RZ, RZ, UR4 ;  /* 0x00000004ff5e7e24 */ /* 0x000fe2000f8e00ff */
[----:B------:R-:W-:Y:S01]  /*4cf0*/  LOP3.LUT R92, R2, R92, RZ, 0xfc, !PT ;  /* 0x0000005c025c7212 */ /* 0x000fe200078efcff */
[----:B------:R-:W1:Y:S01]  /*4d00*/  LDCU.64 UR52, c[0x0][0x348] ;  /* 0x00006900ff3477ac */ /* 0x000e620008000a00 */
[----:B------:R-:W-:-:S02]  /*4d10*/  LOP3.LUT R101, R101, 0x60, RZ, 0xc0, !PT ;  /* 0x0000006065657812 */ /* 0x000fc400078ec0ff */
[----:B------:R-:W1:Y:S01]  /*4d20*/  LDC R41, c[0x0][0xb30] ;  /* 0x0002cc00ff297b82 */ /* 0x000e620000000800 */
[----:B------:R-:W-:Y:S01]  /*4d30*/  SEL R99, R99, 0xffffffe0, !P1 ;  /* 0xffffffe063637807 */ /* 0x000fe20004800000 */
[----:B------:R-:W1:Y:S01]  /*4d40*/  LDCU.64 UR38, c[0x0][0x888] ;  /* 0x00011100ff2677ac */ /* 0x000e620008000a00 */
[----:B------:R-:W1:Y:S05]  /*4d50*/  LDCU.64 UR44, c[0x0][0x890] ;  /* 0x00011200ff2c77ac */ /* 0x000e6a0008000a00 */
[----:B------:R-:W1:Y:S01]  /*4d60*/  LDC.64 R84, c[0x0][0xb10] ;  /* 0x0002c400ff547b82 */ /* 0x000e620000000a00 */
[----:B------:R-:W-:Y:S01]  /*4d70*/  UMOV UR49, URZ ;  /* 0x000000ff00317c82 */ /* 0x000fe20008000000 */
[----:B------:R-:W-:-:S06]  /*4d80*/  UMOV UR51, URZ ;  /* 0x000000ff00337c82 */ /* 0x000fcc0008000000 */
[----:B------:R-:W1:Y:S08]  /*4d90*/  LDC.64 R38, c[0x0][0xb18] ;  /* 0x0002c600ff267b82 */ /* 0x000e700000000a00 */
[----:B------:R-:W1:Y:S08]  /*4da0*/  LDC.64 R36, c[0x0][0xb28] ;  /* 0x0002ca00ff247b82 */ /* 0x000e700000000a00 */
[----:B------:R-:W1:Y:S01]  /*4db0*/  LDC.64 R82, c[0x0][0x8b0] ;  /* 0x00022c00ff527b82 */ /* 0x000e620000000a00 */
[----:B---3--:R-:W-:-:S07]  /*4dc0*/  IMAD.IADD R46, R0, 0x1, R46 ;  /* 0x00000001002e7824 */ /* 0x008fce00078e022e */
[----:B------:R-:W3:Y:S08]  /*4dd0*/  LDC.64 R80, c[0x0][0x8a8] ;  /* 0x00022a00ff507b82 */ /* 0x000ef00000000a00 */
[----:B--2-4-:R-:W1:Y:S02]  /*4de0*/  LDC R90, c[0x0][0x374] ;  /* 0x0000dd00ff5a7b82 */ /* 0x014e640000000800 */
.L_x_124:
[----:B------:R-:W-:Y:S02]  /*4df0*/  LEA R0, R104, UR48, 0x3 ;  /* 0x0000003068007c11 */ /* 0x000fe4000f8e18ff */
[----:B------:R-:W-:Y:S02]  /*4e00*/  SHF.L.U32 R2, R96, 0x1f, RZ ;  /* 0x0000001f60027819 */ /* 0x000fe400000006ff */
[----:B-1----:R-:W-:Y:S02]  /*4e10*/  LEA R16, R104, UR48, 0x4 ;  /* 0x0000003068107c11 */ /* 0x002fe4000f8e20ff */
[----:B------:R-:W2:Y:S02]  /*4e20*/  SYNCS.PHASECHK.TRANS64.TRYWAIT P0, [R0+URZ+0x70], R2 ;  /* 0x00007002000075a7 */ /* 0x000ea400080011ff */
[----:B--2---:R-:W-:Y:S05]  /*4e30*/  @!P0 BRA `(.L_x_81) ;  /* 0x00000048008c8947 */ /* 0x004fea0003800000 */
.L_x_168:
[----:B------:R-:W4:Y:S01]  /*4e40*/  LDC.64 R10, c[0x0][0xb10] ;  /* 0x0002c400ff0a7b82 */ /* 0x000f220000000a00 */
[----:B------:R-:W3:Y:S01]  /*4e50*/  LDS.128 R16, [R16+0x100] ;  /* 0x0001000010107984 */ /* 0x000ee20000000c00 */
[----:B-1----:R-:W-:Y:S01]  /*4e60*/  ISETP.NE.AND P1, PT, R41, 0x1, PT ;  /* 0x000000012900780c */ /* 0x002fe20003f25270 */
[----:B--2---:R-:W-:Y:S01]  /*4e70*/  VIADD R0, R0, 0x80 ;  /* 0x0000008000007836 */ /* 0x004fe20000000000 */
[----:B------:R-:W-:Y:S04]  /*4e80*/  ISETP.GE.AND P0, PT, R40, 0x1, PT ;  /* 0x000000012800780c */ /* 0x000fe80003f06270 */
[----:B------:R-:W1:Y:S01]  /*4e90*/  LDC.64 R8, c[0x0][0xb18] ;  /* 0x0002c600ff087b82 */ /* 0x000e620000000a00 */
[----:B------:R-:W-:Y:S01]  /*4ea0*/  PRMT R0, RZ, 0x654, R0 ;  /* 0x00000654ff007816 */ /* 0x000fe20000000000 */
[----:B------:R-:W-:Y:S01]  /*4eb0*/  @!PT LDS RZ, [RZ] ;  /* 0x00000000fffff984 */ /* 0x000fe20000000800 */
[----:B------:R-:W-:Y:S01]  /*4ec0*/  @!PT LDS RZ, [RZ] ;  /* 0x00000000fffff984 */ /* 0x000fe20000000800 */
[----:B------:R-:W-:Y:S01]  /*4ed0*/  @!PT LDS RZ, [RZ] ;  /* 0x00000000fffff984 */ /* 0x000fe20000000800 */
[----:B------:R-:W-:Y:S01]  /*4ee0*/  @!PT LDS RZ, [RZ] ;  /* 0x00000000fffff984 */ /* 0x000fe20000000800 */
[----:B------:R2:W-:Y:S06]  /*4ef0*/  MEMBAR.ALL.CTA ;  /* 0x0000000000007992 */ /* 0x0005ec0000008000 */
[----:B--2---:R-:W2:Y:S01]  /*4f00*/  FENCE.VIEW.ASYNC.S ;  /* 0x00000000000073c6 */ /* 0x004ea20000000000 */
[----:B------:R-:W1:Y:S08]  /*4f10*/  @!P1 LDC R12, c[0x0][0xb20] ;  /* 0x0002c800ff0c9b82 */ /* 0x000e700000000800 */
[----:B------:R-:W1:Y:S01]  /*4f20*/  @!P1 LDC R7, c[0x0][0xb0c] ;  /* 0x0002c300ff079b82 */ /* 0x000e620000000800 */
[----:B--2---:R2:W-:Y:S01]  /*4f30*/  SYNCS.ARRIVE.TRANS64.RED.A1T0 RZ, [R0+URZ], RZ ;  /* 0x000000ff00ff79a7 */ /* 0x0045e200081004ff */
[----:B---3--:R-:W-:Y:S04]  /*4f40*/  LOP3.LUT P4, RZ, R18, 0x1, RZ, 0xc0, !PT ;  /* 0x0000000112ff7812 */ /* 0x008fe8000788c0ff */
[----:B------:R-:W-:Y:S09]  /*4f50*/  P2R R102, PR, RZ, 0x10 ;  /* 0x00000010ff667803 */ /* 0x000ff20000000000 */
[----:B------:R-:W-:Y:S02]  /*4f60*/  @P4 MOV R44, R16 ;  /* 0x00000010002c4202 */ /* 0x000fe40000000f00 */
[----:B------:R-:W-:Y:S01]  /*4f70*/  @P4 LOP3.LUT R43, R17, 0xffff, RZ, 0xc0, !PT ;  /* 0x0000ffff112b4812 */ /* 0x000fe200078ec0ff */
[----:B--2-4-:R-:W-:Y:S06]  /*4f80*/  @!P0 BRA `(.L_x_82) ;  /* 0x0000000000a48947 */ /* 0x014fec0003800000 */
[----:B------:R-:W-:Y:S01]  /*4f90*/  IMAD.HI.U32 R0, R90, R39, RZ ;  /* 0x000000275a007227 */ /* 0x000fe200078e00ff */
[----:B------:R-:W-:Y:S02]  /*4fa0*/  ISETP.NE.AND P0, PT, R38, 0x1, PT ;  /* 0x000000012600780c */ /* 0x000fe40003f05270 */
[----:B------:R-:W-:Y:S01]  /*4fb0*/  ISETP.NE.AND P2, PT, R40, 0x1, PT ;  /* 0x000000012800780c */ /* 0x000fe20003f45270 */
[----:B------:R-:W-:Y:S01]  /*4fc0*/  IMAD.HI.U32 R4, R91, R84, RZ ;  /* 0x000000545b047227 */ /* 0x000fe200078e00ff */
[----:B------:R-:W-:Y:S02]  /*4fd0*/  SHF.R.U32.HI R0, RZ, R89, R0 ;  /* 0x00000059ff007219 */ /* 0x000fe40000011600 */
[----:B------:R-:W-:Y:S01]  /*4fe0*/  ISETP.NE.AND P3, PT, R42, 0x1, PT ;  /* 0x000000012a00780c */ /* 0x000fe20003f65270 */
[----:B------:R-:W-:Y:S01]  /*4ff0*/  IMAD.HI.U32 R6, R43, R39, RZ ;  /* 0x000000272b067227 */ /* 0x000fe200078e00ff */
[-C--:B------:R-:W-:Y:S02]  /*5000*/  SHF.R.U32.HI R4, RZ, R85.reuse, R4 ;  /* 0x00000055ff047219 */ /* 0x080fe40000011604 */
[----:B------:R-:W-:Y:S01]  /*5010*/  SEL R0, R90, R0, !P0 ;  /* 0x000000005a007207 */ /* 0x000fe20004000000 */
[----:B------:R-:W-:Y:S01]  /*5020*/  IMAD.HI.U32 R5, R44, R84, RZ ;  /* 0x000000542c057227 */ /* 0x000fe200078e00ff */
[----:B------:R-:W-:Y:S03]  /*5030*/  SEL R4, R91, R4, !P3 ;  /* 0x000000045b047207 */ /* 0x000fe60005800000 */
[-C--:B------:R-:W-:Y:S01]  /*5040*/  IMAD.HI.U32 R3, R0, R36.reuse, RZ ;  /* 0x0000002400037227 */ /* 0x080fe200078e00ff */
[----:B------:R-:W-:Y:S03]  /*5050*/  SHF.R.U32.HI R5, RZ, R85, R5 ;  /* 0x00000055ff057219 */ /* 0x000fe60000011605 */
[----:B------:R-:W-:Y:S01]  /*5060*/  IMAD.HI.U32 R2, R4, R36, RZ ;  /* 0x0000002404027227 */ /* 0x000fe200078e00ff */
[----:B------:R-:W-:Y:S02]  /*5070*/  @P2 SHF.R.U32.HI R0, RZ, R37, R3 ;  /* 0x00000025ff002219 */ /* 0x000fe40000011603 */
[----:B------:R-:W-:Y:S02]  /*5080*/  SHF.R.U32.HI R3, RZ, R89, R6 ;  /* 0x00000059ff037219 */ /* 0x000fe40000011606 */
[----:B------:R-:W-:Y:S01]  /*5090*/  @P2 SHF.R.U32.HI R4, RZ, R37, R2 ;  /* 0x00000025ff042219 */ /* 0x000fe20000011602 */
[----:B------:R-:W-:Y:S01]  /*50a0*/  IMAD R0, R40, R0, RZ ;  /* 0x0000000028007224 */ /* 0x000fe200078e02ff */
[----:B------:R-:W-:Y:S02]  /*50b0*/  SEL R3, R43, R3, !P0 ;  /* 0x000000032b037207 */ /* 0x000fe40004000000 */
[----:B------:R-:W-:Y:S01]  /*50c0*/  SEL R2, R44, R5, !P3 ;  /* 0x000000052c027207 */ /* 0x000fe20005800000 */
[----:B------:R-:W-:Y:S01]  /*50d0*/  IMAD R5, R40, R4, RZ ;  /* 0x0000000428057224 */ /* 0x000fe200078e02ff */
[C---:B------:R-:W-:Y:S01]  /*50e0*/  ISETP.GE.AND P0, PT, R3.reuse, R0, PT ;  /* 0x000000000300720c */ /* 0x040fe20003f06270 */
[C---:B------:R-:W-:Y:S03]  /*50f0*/  IMAD.HI.U32 R0, R3.reuse, R36, RZ ;  /* 0x0000002403007227 */ /* 0x040fe600078e00ff */
[C---:B------:R-:W-:Y:S02]  /*5100*/  ISETP.GE.OR P0, PT, R2.reuse, R5, P0 ;  /* 0x000000050200720c */ /* 0x040fe40000706670 */
[----:B------:R-:W-:Y:S04]  /*5110*/  SHF.R.U32.HI R0, RZ, R37, R0 ;  /* 0x00000025ff007219 */ /* 0x000fe80000011600 */
[C---:B------:R-:W-:Y:S05]  /*5120*/  SEL R6, R3.reuse, R0, !P2 ;  /* 0x0000000003067207 */ /* 0x040fea0005000000 */
        /* <DEDUP_REMOVED lines=14> */
[----:B------:R-:W-:Y:S07]  /*5210*/  IMAD R43, R3, R38, R43 ;  /* 0x00000026032b7224 */ /* 0x000fee00078e022b */
.L_x_82:
[----:B-1----:R-:W-:Y:S01]  /*5220*/  @!P1 ISETP.NE.AND P0, PT, R8, 0x1, PT ;  /* 0x000000010800980c */ /* 0x002fe20003f05270 */
[----:B------:R-:W-:Y:S01]  /*5230*/  @!P1 IMAD.HI.U32 R2, R43, R9, RZ ;  /* 0x000000092b029227 */ /* 0x000fe200078e00ff */
[----:B------:R-:W-:Y:S01]  /*5240*/  R2UR UR42, R15 ;  /* 0x000000000f2a72ca */ /* 0x000fe200000e0000 */
[----:B------:R-:W-:Y:S01]  /*5250*/  BSSY.RECONVERGENT B6, `(.L_x_83) ;  /* 0x0000031000067945 */ /* 0x000fe20003800200 */
[----:B------:R-:W-:Y:S01]  /*5260*/  R2UR UR41, R14 ;  /* 0x000000000e2972ca */ /* 0x000fe200000e0000 */
[----:B------:R-:W-:Y:S01]  /*5270*/  @!P1 IMAD.HI.U32 R0, R44, R10, RZ ;  /* 0x0000000a2c009227 */ /* 0x000fe200078e00ff */
[----:B------:R-:W-:Y:S02]  /*5280*/  @!P1 SHF.R.U32.HI R2, RZ, R12, R2 ;  /* 0x0000000cff029219 */ /* 0x000fe40000011602 */
[----:B------:R-:W-:Y:S01]  /*5290*/  @!P1 ISETP.NE.AND P2, PT, R7, 0x1, PT ;  /* 0x000000010700980c */ /* 0x000fe20003f45270 */
[----:B------:R-:W-:Y:S01]  /*52a0*/  VIADD R104, R104, 0x1 ;  /* 0x0000000168687836 */ /* 0x000fe20000000000 */
[----:B------:R-:W-:Y:S02]  /*52b0*/  @!P1 SEL R2, R43, R2, !P0 ;  /* 0x000000022b029207 */ /* 0x000fe40004000000 */
[----:B------:R-:W-:Y:S02]  /*52c0*/  @!P1 SHF.R.U32.HI R0, RZ, R11, R0 ;  /* 0x0000000bff009219 */ /* 0x000fe40000011600 */
[----:B------:R-:W-:Y:S01]  /*52d0*/  LOP3.LUT P0, RZ, R94, 0x3f0, RZ, 0xc0, !PT ;  /* 0x000003f05eff7812 */ /* 0x000fe2000780c0ff */
[----:B------:R-:W-:Y:S01]  /*52e0*/  USHF.L.U32 UR42, UR42, 0x6, URZ ;  /* 0x000000062a2a7899 */ /* 0x000fe200080006ff */
[----:B------:R-:W-:Y:S01]  /*52f0*/  @!P1 SEL R3, R44, R0, !P2 ;  /* 0x000000002c039207 */ /* 0x000fe20005000000 */
[----:B------:R-:W-:Y:S01]  /*5300*/  USHF.L.U32 UR41, UR41, 0x8, URZ ;  /* 0x0000000829297899 */ /* 0x000fe200080006ff */
[----:B------:R-:W-:Y:S03]  /*5310*/  @P4 SHF.R.U32.HI R95, RZ, 0x10, R17 ;  /* 0x00000010ff5f4819 */ /* 0x000fe60000011611 */
[----:B------:R-:W-:Y:S02]  /*5320*/  @!P1 IMAD.IADD R0, R2, 0x1, -R3 ;  /* 0x0000000102009824 */ /* 0x000fe400078e0a03 */
[----:B------:R-:W-:Y:S02]  /*5330*/  @!P1 IMAD.IADD R2, R3, 0x1, -R2 ;  /* 0x0000000103029824 */ /* 0x000fe400078e0a02 */
[----:B------:R-:W-:Y:S02]  /*5340*/  @!P1 IMAD R44, R0, R7, R44 ;  /* 0x00000007002c9224 */ /* 0x000fe400078e022c */
[----:B------:R-:W-:Y:S01]  /*5350*/  @!P1 IMAD R43, R2, R8, R43 ;  /* 0x00000008022b9224 */ /* 0x000fe200078e022b */
[----:B------:R-:W-:Y:S06]  /*5360*/  @!P0 BRA `(.L_x_84) ;  /* 0x00000000007c8947 */ /* 0x000fec0003800000 */
[----:B------:R-:W1:Y:S01]  /*5370*/  LDCU.64 UR8, c[0x4][0x80] ;  /* 0x01001000ff0877ac */ /* 0x000e620008000a00 */
[----:B------:R-:W-:Y:S01]  /*5380*/  MOV R2, 0x0 ;  /* 0x0000000000027802 */ /* 0x000fe20000000f00 */
[----:B------:R-:W-:Y:S02]  /*5390*/  HFMA2 R12, -RZ, RZ, 0, 5.9604644775390625e-08 ;  /* 0x00000001ff0c7431 */ /* 0x000fe400000001ff */
[----:B------:R-:W-:Y:S01]  /*53a0*/  IMAD.MOV.U32 R8, RZ, RZ, 0x70 ;  /* 0x00000070ff087424 */ /* 0x000fe200078e00ff */
[----:B------:R2:W3:Y:S01]  /*53b0*/  LDC.64 R14, c[0x4][R2] ;  /* 0x01000000020e7b82 */ /* 0x0004e20000000a00 */
[----:B------:R-:W4:Y:S01]  /*53c0*/  LDCU.64 UR6, c[0x4][0x88] ;  /* 0x01001100ff0677ac */ /* 0x000f220008000a00 */
[----:B------:R-:W-:Y:S01]  /*53d0*/  IMAD.MOV.U32 R13, RZ, RZ, RZ ;  /* 0x000000ffff0d7224 */ /* 0x000fe200078e00ff */
[----:B------:R-:W2:Y:S01]  /*53e0*/  LDCU.64 UR4, c[0x4][0x8] ;  /* 0x01000100ff0477ac */ /* 0x000ea20008000a00 */
[----:B-1----:R-:W-:Y:S01]  /*53f0*/  MOV R5, UR9 ;  /* 0x0000000900057c02 */ /* 0x002fe20008000f00 */
[----:B------:R-:W-:Y:S01]  /*5400*/  IMAD.U32 R4, RZ, RZ, UR8 ;  /* 0x00000008ff047e24 */ /* 0x000fe2000f8e00ff */
[----:B----4-:R-:W-:Y:S01]  /*5410*/  MOV R7, UR7 ;  /* 0x0000000700077c02 */ /* 0x010fe20008000f00 */
[----:B------:R-:W-:Y:S01]  /*5420*/  IMAD.U32 R6, RZ, RZ, UR6 ;  /* 0x00000006ff067e24 */ /* 0x000fe2000f8e00ff */
[----:B--2---:R-:W-:Y:S01]  /*5430*/  MOV R11, UR5 ;  /* 0x00000005000b7c02 */ /* 0x004fe20008000f00 */
[----:B------:R-:W-:Y:S02]  /*5440*/  IMAD.U32 R10, RZ, RZ, UR4 ;  /* 0x00000004ff0a7e24 */ /* 0x000fe4000f8e00ff */
[----:B------:R-:W-:Y:S07]  /*5450*/  LEPC R20, `(.L_x_85) ;  /* 0x000000001014794e */ /* 0x000fee0000000000 */
[----:B---3-5:R-:W-:Y:S05]  /*5460*/  CALL.ABS.NOINC R14 ;  /* 0x000000000e007343 */ /* 0x028fea0003c00000 */
.L_x_85:
[----:B------:R-:W1:Y:S01]  /*5470*/  LDCU.64 UR8, c[0x4][0x80] ;  /* 0x01001000ff0877ac */ /* 0x000e620008000a00 */
[----:B------:R-:W2:Y:S01]  /*5480*/  LDC.64 R2, c[0x4][R2] ;  /* 0x0100000002027b82 */ /* 0x000ea20000000a00 */
[----:B------:R-:W-:Y:S02]  /*5490*/  HFMA2 R12, -RZ, RZ, 0, 5.9604644775390625e-08 ;  /* 0x00000001ff0c7431 */ /* 0x000fe400000001ff */
[----:B------:R-:W-:Y:S02]  /*54a0*/  IMAD.MOV.U32 R8, RZ, RZ, 0x70 ;  /* 0x00000070ff087424 */ /* 0x000fe400078e00ff */
[----:B------:R-:W-:Y:S01]  /*54b0*/  IMAD.MOV.U32 R13, RZ, RZ, RZ ;  /* 0x000000ffff0d7224 */ /* 0x000fe200078e00ff */
[----:B------:R-:W3:Y:S01]  /*54c0*/  LDCU.64 UR6, c[0x4][0x88] ;  /* 0x01001100ff0677ac */ /* 0x000ee20008000a00 */
[----:B------:R-:W4:Y:S01]  /*54d0*/  LDCU.64 UR4, c[0x4][0x8] ;  /* 0x01000100ff0477ac */ /* 0x000f220008000a00 */
[----:B-1----:R-:W-:Y:S02]  /*54e0*/  MOV R4, UR8 ;  /* 0x0000000800047c02 */ /* 0x002fe40008000f00 */
[----:B------:R-:W-:Y:S02]  /*54f0*/  MOV R5, UR9 ;  /* 0x0000000900057c02 */ /* 0x000fe40008000f00 */
[----:B---3--:R-:W-:Y:S01]  /*5500*/  MOV R7, UR7 ;  /* 0x0000000700077c02 */ /* 0x008fe20008000f00 */
[----:B------:R-:W-:Y:S01]  /*5510*/  IMAD.U32 R6, RZ, RZ, UR6 ;  /* 0x00000006ff067e24 */ /* 0x000fe2000f8e00ff */
[----:B----4-:R-:W-:Y:S01]  /*5520*/  MOV R11, UR5 ;  /* 0x00000005000b7c02 */ /* 0x010fe20008000f00 */
[----:B------:R-:W-:Y:S02]  /*5530*/  IMAD.U32 R10, RZ, RZ, UR4 ;  /* 0x00000004ff0a7e24 */ /* 0x000fe4000f8e00ff */
[----:B------:R-:W-:Y:S07]  /*5540*/  LEPC R20, `(.L_x_84) ;  /* 0x000000001014794e */ /* 0x000fee0000000000 */
[----:B--2---:R-:W-:Y:S05]  /*5550*/  CALL.ABS.NOINC R2 ;  /* 0x0000000002007343 */ /* 0x004fea0003c00000 */
.L_x_84:
[----:B------:R-:W-:Y:S05]  /*5560*/  BSYNC.RECONVERGENT B6 ;  /* 0x0000000000067941 */ /* 0x000fea0003800200 */
.L_x_83:
[----:B------:R-:W-:Y:S01]  /*5570*/  ISETP.NE.U32.AND P4, PT, R82, RZ, PT ;  /* 0x000000ff5200720c */ /* 0x000fe20003f85070 */
[----:B------:R-:W-:Y:S01]  /*5580*/  UISETP.NE.AND UP2, UPT, UR50, URZ, UPT ;  /* 0x000000ff3200728c */ /* 0x000fe2000bf45270 */
[----:B------:R-:W-:Y:S01]  /*5590*/  ISETP.NE.U32.AND P2, PT, RZ, UR38, PT ;  /* 0x00000026ff007c0c */ /* 0x000fe2000bf45070 */
[----:B------:R-:W-:Y:S01]  /*55a0*/  UISETP.NE.U32.AND UP1, UPT, UR44, URZ, UPT ;  /* 0x000000ff2c00728c */ /* 0x000fe2000bf25070 */
[----:B------:R-:W-:Y:S01]  /*55b0*/  ISETP.NE.AND.EX P4, PT, R83, RZ, PT, P4 ;  /* 0x000000ff5300720c */ /* 0x000fe20003f85340 */
[----:B------:R-:W-:Y:S01]  /*55c0*/  UPLOP3.LUT UP0, UPT, UPT, UPT, UPT, 0x40, 0x4 ;  /* 0x000000000004789c */ /* 0x000fe20003f0e870 */
[----:B------:R-:W-:Y:S01]  /*55d0*/  ISETP.NE.AND.EX P2, PT, RZ, UR39, PT, P2 ;  /* 0x00000027ff007c0c */ /* 0x000fe2000bf45320 */
[----:B------:R-:W-:Y:S01]  /*55e0*/  UISETP.NE.AND.EX UP1, UPT, UR45, URZ, UPT, UP1 ;  /* 0x000000ff2d00728c */ /* 0x000fe2000bf25310 */
[----:B------:R-:W-:Y:S04]  /*55f0*/  PLOP3.LUT P1, PT, PT, PT, UP2, 0x80, 0x8 ;  /* 0x000000000008781c */ /* 0x000fe80003f2f028 */
[----:B------:R-:W-:Y:S06]  /*5600*/  @UP2 UPLOP3.LUT UP0, UPT, UPT, UPT, UP1, 0x80, 0x8 ;  /* 0x000000000008289c */ /* 0x000fec0003f0f010 */
[----:B------:R-:W-:Y:S01]  /*5610*/  PLOP3.LUT P0, PT, PT, PT, UP0, 0x80, 0x8 ;  /* 0x000000000008781c */ /* 0x000fe20003f0f008 */
[----:B------:R-:W-:Y:S01]  /*5620*/  @!UPT UIADD3 URZ, UPT, UPT, URZ, URZ, URZ ;  /* 0x000000fffffff290 */ /* 0x000fe2000fffe0ff */
[----:B------:R-:W-:Y:S11]  /*5630*/  BRA.U !UP1, `(.L_x_86) ;  /* 0x0000000109387547 */ /* 0x000ff6000b800000 */
[----:B------:R-:W-:Y:S01]  /*5640*/  UISETP.NE.U32.AND UP0, UPT, UR38, URZ, UPT ;  /* 0x000000ff2600728c */ /* 0x000fe2000bf05070 */
[----:B------:R-:W-:Y:S02]  /*5650*/  HFMA2 R0, -RZ, RZ, 0, 5.9604644775390625e-08 ;  /* 0x00000001ff007431 */ /* 0x000fe400000001ff */
[----:B------:R-:W-:Y:S01]  /*5660*/  IMAD.MOV.U32 R88, RZ, RZ, 0x1 ;  /* 0x00000001ff587424 */ /* 0x000fe200078e00ff */
[----:B------:R-:W-:Y:S06]  /*5670*/  UISETP.NE.AND.EX UP0, UPT, UR39, URZ, UPT, UP0 ;  /* 0x000000ff2700728c */ /* 0x000fec000bf05300 */
[----:B------:R-:W-:Y:S05]  /*5680*/  PLOP3.LUT P3, PT, PT, PT, UP0, 0x80, 0x8 ;  /* 0x000000000008781c */ /* 0x000fea0003f6f008 */
[----:B------:R-:W1:Y:S01]  /*5690*/  @UP0 LDCU.64 UR6, c[0x0][0x888] ;  /* 0x00011100ff0607ac */ /* 0x000e620008000a00 */
[----:B------:R-:W-:Y:S07]  /*56a0*/  @UP0 UIMAD UR4, UR36, UR44, URZ ;  /* 0x0000002c240402a4 */ /* 0x000fee000f8e02ff */
[----:B------:R-:W-:Y:S01]  /*56b0*/  @!P3 PRMT R88, R0, 0x7610, R88 ;  /* 0x000076100058b816 */ /* 0x000fe20000000058 */
[----:B-1----:R-:W-:Y:S03]  /*56c0*/  @UP0 UIMAD.WIDE UR6, UR4, 0x4, UR6 ;  /* 0x00000004040608a5 */ /* 0x002fe6000f8e0206 */
[----:B------:R-:W1:Y:S03]  /*56d0*/  @!UP0 LDCU UR4, c[0x0][0x880] ;  /* 0x00011000ff0487ac */ /* 0x000e660008000800 */
[----:B------:R-:W-:Y:S01]  /*56e0*/  IMAD.U32 R2, RZ, RZ, UR6 ;  /* 0x00000006ff027e24 */ /* 0x000fe2000f8e00ff */
[----:B------:R-:W-:Y:S05]  /*56f0*/  MOV R3, UR7 ;  /* 0x0000000700037c02 */ /* 0x000fea0008000f00 */
[----:B-----5:R2:W5:Y:S02]  /*5700*/  @P3 LDG.E R49, desc[UR46][R2.64] ;  /* 0x0000002e02313981 */ /* 0x020564000c1e1900 */
[----:B-12---:R-:W-:Y:S02]  /*5710*/  @!P3 IMAD.U32 R49, RZ, RZ, UR4 ;  /* 0x00000004ff31be24 */ /* 0x006fe4000f8e00ff */
.L_x_86:
[----:B------:R-:W-:Y:S05]  /*5720*/  @!P4 BRA `(.L_x_87) ;  /* 0x000000000020c947 */ /* 0x000fea0003800000 */
[----:B------:R-:W-:Y:S04]  /*5730*/  ISETP.NE.U32.AND P3, PT, R80, RZ, PT ;  /* 0x000000ff5000720c */ /* 0x000fe80003f65070 */
[----:B------:R-:W-:Y:S11]  /*5740*/  ISETP.NE.AND.EX P3, PT, R81, RZ, PT, P3 ;  /* 0x000000ff5100720c */ /* 0x000ff60003f65330 */
[----:B------:R-:W-:Y:S02]  /*5750*/  @!UPT UIADD3 URZ, UPT, UPT, URZ, URZ, URZ ;  /* 0x000000fffffff290 */ /* 0x000fe4000fffe0ff */
[----:B------:R-:W1:Y:S01]  /*5760*/  @P3 LDC.64 R2, c[0x0][0x8a8] ;  /* 0x00022a00ff023b82 */ /* 0x000e620000000a00 */
[----:B------:R-:W-:Y:S04]  /*5770*/  @P3 IMAD R0, R82, UR36, RZ ;  /* 0x0000002452003c24 */ /* 0x000fe8000f8e02ff */
[----:B-1----:R-:W-:Y:S05]  /*5780*/  @P3 IMAD.WIDE R2, R0, 0x4, R2 ;  /* 0x0000000400023825 */ /* 0x002fea00078e0202 */
[----:B-----5:R1:W5:Y:S02]  /*5790*/  @P3 LDG.E R47, desc[UR46][R2.64] ;  /* 0x0000002e022f3981 */ /* 0x020364000c1e1900 */
[----:B-1----:R-:W2:Y:S02]  /*57a0*/  @!P3 LDC R47, c[0x0][0x8a0] ;  /* 0x00022800ff2fbb82 */ /* 0x002ea40000000800 */
.L_x_87:
[----:B-----5:R-:W-:Y:S01]  /*57b0*/  FSETP.NEU.AND P3, PT, R49, RZ, PT ;  /* 0x000000ff3100720b */ /* 0x020fe20003f6d000 */
[----:B------:R-:W-:Y:S01]  /*57c0*/  IMAD.SHL.U32 R66, R92, 0x2, RZ ;  /* 0x000000025c427824 */ /* 0x000fe200078e00ff */
[----:B------:R-:W-:Y:S01]  /*57d0*/  SEL R4, RZ, 0xffffffff, P2 ;  /* 0xffffffffff047807 */ /* 0x000fe20001000000 */
[----:B------:R-:W-:Y:S01]  /*57e0*/  BSSY B1, `(.L_x_88) ;  /* 0x0000043000017945 */ /* 0x000fe20003800000 */
[----:B------:R-:W-:Y:S01]  /*57f0*/  @P1 LOP3.LUT P2, RZ, R88, 0xff, RZ, 0xc0, !PT ;  /* 0x000000ff58ff1812 */ /* 0x000fe2000784c0ff */
[----:B------:R-:W-:Y:S01]  /*5800*/  VIADD R107, R66, UR48 ;  /* 0x00000030426b7c36 */ /* 0x000fe20008000000 */
[----:B------:R-:W-:Y:S01]  /*5810*/  @P1 SEL R0, RZ, 0xffffffff, P3 ;  /* 0xffffffffff001807 */ /* 0x000fe20001800000 */
[----:B------:R-:W-:Y:S01]  /*5820*/  IMAD.MOV.U32 R67, RZ, RZ, 0x1 ;  /* 0x00000001ff437424 */ /* 0x000fe200078e00ff */
[----:B------:R-:W-:Y:S01]  /*5830*/  LOP3.LUT R98, R98, 0x1, RZ, 0x3c, !PT ;  /* 0x0000000162627812 */ /* 0x000fe200078e3cff */
[----:B------:R-:W-:Y:S01]  /*5840*/  IMAD.MOV.U32 R65, RZ, RZ, RZ ;  /* 0x000000ffff417224 */ /* 0x000fe200078e00ff */
[----:B------:R-:W-:Y:S02]  /*5850*/  @P0 SEL R0, R4, R0, !P2 ;  /* 0x0000000004000207 */ /* 0x000fe40005000000 */
[----:B------:R-:W-:Y:S02]  /*5860*/  CS2R R78, SRZ ;  /* 0x00000000004e7805 */ /* 0x000fe4000001ff00 */
[----:B------:R-:W-:Y:S02]  /*5870*/  LEA R64, R45, UR48, 0x3 ;  /* 0x000000302d407c11 */ /* 0x000fe4000f8e18ff */
[----:B------:R-:W-:Y:S02]  /*5880*/  CS2R R76, SRZ ;  /* 0x00000000004c7805 */ /* 0x000fe4000001ff00 */
[----:B------:R-:W-:Y:S02]  /*5890*/  @P1 LOP3.LUT R0, R0, 0x1, RZ, 0xc0, !PT ;  /* 0x0000000100001812 */ /* 0x000fe400078ec0ff */
[----:B------:R-:W-:Y:S02]  /*58a0*/  CS2R R70, SRZ ;  /* 0x0000000000467805 */ /* 0x000fe4000001ff00 */
[----:B------:R-:W-:Y:S02]  /*58b0*/  SHF.L.U32 R2, R97, 0x1f, RZ ;  /* 0x0000001f61027819 */ /* 0x000fe400000006ff */
[----:B------:R-:W-:Y:S02]  /*58c0*/  CS2R R68, SRZ ;  /* 0x0000000000447805 */ /* 0x000fe4000001ff00 */
[----:B------:R-:W-:Y:S02]  /*58d0*/  ISETP.NE.U32.OR P6, PT, R0, 0x1, !P1 ;  /* 0x000000010000780c */ /* 0x000fe40004fc5470 */
[----:B------:R-:W-:Y:S02]  /*58e0*/  CS2R R62, SRZ ;  /* 0x00000000003e7805 */ /* 0x000fe4000001ff00 */
[----:B------:R-:W-:Y:S02]  /*58f0*/  PLOP3.LUT P2, PT, PT, PT, UP1, 0x80, 0x8 ;  /* 0x000000000008781c */ /* 0x000fe40003f4f018 */
[----:B------:R-:W-:Y:S02]  /*5900*/  CS2R R60, SRZ ;  /* 0x00000000003c7805 */ /* 0x000fe4000001ff00 */
[----:B------:R-:W-:Y:S02]  /*5910*/  LEA.HI R48, R45, R45, RZ, 0x1 ;  /* 0x0000002d2d307211 */ /* 0x000fe400078f08ff */
[----:B------:R-:W-:Y:S02]  /*5920*/  CS2R R58, SRZ ;  /* 0x00000000003a7805 */ /* 0x000fe4000001ff00 */
[----:B------:R-:W-:Y:S02]  /*5930*/  LOP3.LUT P4, R103, R88, 0xff, RZ, 0xc0, !PT ;  /* 0x000000ff58677812 */ /* 0x000fe4000788c0ff */
[----:B------:R-:W-:Y:S02]  /*5940*/  CS2R R56, SRZ ;  /* 0x0000000000387805 */ /* 0x000fe4000001ff00 */
[----:B------:R-:W-:Y:S01]  /*5950*/  SEL R3, RZ, 0xffffffff, P3 ;  /* 0xffffffffff037807 */ /* 0x000fe20001800000 */
[----:B------:R-:W-:Y:S01]  /*5960*/  VIADD R108, R107, 0x400 ;  /* 0x000004006b6c7836 */ /* 0x000fe20000000000 */
[----:B------:R-:W-:Y:S01]  /*5970*/  P2R R105, PR, RZ, 0x40 ;  /* 0x00000040ff697803 */ /* 0x000fe20000000000 */
[----:B------:R-:W-:Y:S01]  /*5980*/  IMAD.IADD R106, R99, 0x1, R107 ;  /* 0x00000001636a7824 */ /* 0x000fe200078e026b */
[----:B------:R-:W-:Y:S02]  /*5990*/  @P6 SHF.L.U32 R0, R98, 0x1f, RZ ;  /* 0x0000001f62006819 */ /* 0x000fe400000006ff */
[----:B------:R-:W-:Y:S02]  /*59a0*/  @P2 SEL R3, R4, R3, !P4 ;  /* 0x0000000304032207 */ /* 0x000fe40006000000 */
[----:B------:R1:W3:Y:S02]  /*59b0*/  @P6 SYNCS.PHASECHK.TRANS64.TRYWAIT P1, [UR48+0x20], R0 ;  /* 0x00002000ff0065a7 */ /* 0x0002e40008021130 */
[----:B------:R-:W-:Y:S04]  /*59c0*/  LOP3.LUT R3, R3, 0x1, RZ, 0xc0, !PT ;  /* 0x0000000103037812 */ /* 0x000fe800078ec0ff */
[----:B------:R-:W-:Y:S04]  /*59d0*/  ISETP.NE.U32.AND P5, PT, R3, 0x1, PT ;  /* 0x000000010300780c */ /* 0x000fe80003fa5070 */
[----:B------:R-:W-:Y:S01]  /*59e0*/  P2R R72, PR, RZ, 0x20 ;  /* 0x00000020ff487803 */ /* 0x000fe20000000000 */
[----:B------:R4:W2:Y:S01]  /*59f0*/  SYNCS.PHASECHK.TRANS64.TRYWAIT P0, [R64+URZ+0x90], R2 ;  /* 0x00009002400075a7 */ /* 0x0008a200080011ff */
[C---:B-1----:R-:W-:Y:S01]  /*5a00*/  IMAD.SHL.U32 R0, R48.reuse, 0x80, RZ ;  /* 0x0000008030007824 */ /* 0x042fe200078e00ff */
[----:B------:R-:W-:Y:S04]  /*5a10*/  LOP3.LUT R48, R48, 0xffe, RZ, 0xc0, !PT ;  /* 0x00000ffe30307812 */ /* 0x000fe800078ec0ff */
[----:B------:R-:W-:Y:S01]  /*5a20*/  LOP3.LUT R0, R0, 0xffffff00, RZ, 0xc0, !PT ;  /* 0xffffff0000007812 */ /* 0x000fe200078ec0ff */
[----:B------:R-:W-:Y:S04]  /*5a30*/  IMAD.IADD R48, R45, 0x1, -R48 ;  /* 0x000000012d307824 */ /* 0x000fe800078e0a30 */
[----:B------:R-:W-:Y:S04]  /*5a40*/  IMAD.IADD R0, R46, 0x1, R0 ;  /* 0x000000012e007824 */ /* 0x000fe800078e0200 */
[----:B------:R-:W-:Y:S01]  /*5a50*/  IMAD R48, R48, 0x100000, R0 ;  /* 0x0010000030307824 */ /* 0x000fe200078e0200 */
[----:B---3--:R-:W-:Y:S01]  /*5a60*/  @P6 SEL R67, RZ, 0x1, !P1 ;  /* 0x00000001ff436807 */ /* 0x008fe20004800000 */
[----:B----4-:R-:W-:Y:S06]  /*5a70*/  @!P6 BRA `(.L_x_89) ;  /* 0x000000000064e947 */ /* 0x010fec0003800000 */
[----:B------:R-:W-:Y:S01]  /*5a80*/  @P5 IMAD R5, R100, 0x2, R108 ;  /* 0x0000000264055824 */ /* 0x000fe200078e026c */
[----:B------:R-:W-:Y:S01]  /*5a90*/  ISETP.NE.AND P1, PT, R67, RZ, PT ;  /* 0x000000ff4300720c */ /* 0x000fe20003f25270 */
[----:B------:R-:W-:Y:S01]  /*5aa0*/  IMAD.MOV.U32 R78, RZ, RZ, RZ ;  /* 0x000000ffff4e7224 */ /* 0x000fe200078e00ff */
[----:B------:R-:W-:Y:S01]  /*5ab0*/  BSSY B0, `(.L_x_90) ;  /* 0x000000d000007945 */ /* 0x000fe20003800000 */
[----:B------:R-:W-:Y:S01]  /*5ac0*/  @P5 IMAD.IADD R4, R99, 0x1, R5 ;  /* 0x0000000163045824 */ /* 0x000fe200078e0205 */
[----:B------:R-:W-:Y:S02]  /*5ad0*/  CS2R R70, SRZ ;  /* 0x0000000000467805 */ /* 0x000fe4000001ff00 */
[----:B------:R-:W-:Y:S02]  /*5ae0*/  CS2R R68, SRZ ;  /* 0x0000000000447805 */ /* 0x000fe4000001ff00 */
[----:B------:R-:W-:Y:S02]  /*5af0*/  CS2R R76, SRZ ;  /* 0x00000000004c7805 */ /* 0x000fe4000001ff00 */
[----:B------:R-:W-:Y:S02]  /*5b00*/  CS2R R58, SRZ ;  /* 0x00000000003a7805 */ /* 0x000fe4000001ff00 */
[----:B------:R-:W-:Y:S02]  /*5b10*/  CS2R R56, SRZ ;  /* 0x0000000000387805 */ /* 0x000fe4000001ff00 */
[----:B------:R-:W-:Y:S02]  /*5b20*/  CS2R R62, SRZ ;  /* 0x00000000003e7805 */ /* 0x000fe4000001ff00 */
[----:B------:R-:W-:Y:S01]  /*5b30*/  CS2R R60, SRZ ;  /* 0x00000000003c7805 */ /* 0x000fe2000001ff00 */
[----:B------:R-:W-:Y:S06]  /*5b40*/  @P1 BRA `(.L_x_91) ;  /* 0x00000000000c1947 */ /* 0x000fec0003800000 */
[----:B------:R-:W-:Y:S04]  /*5b50*/  SHF.L.U32 R3, R98, 0x1f, RZ ;  /* 0x0000001f62037819 */ /* 0x000fe800000006ff */
[----:B------:R-:W1:Y:S02]  /*5b60*/  SYNCS.PHASECHK.TRANS64.TRYWAIT P1, [UR48+0x20], R3 ;  /* 0x00002003ff0075a7 */ /* 0x000e640008021130 */
[----:B-1----:R-:W-:Y:S05]  /*5b70*/  @!P1 BRA `(.L_x_92) ;  /* 0x0000003c00509947 */ /* 0x002fea0003800000 */
.L_x_91:
[----:B------:R-:W-:Y:S05]  /*5b80*/  BSYNC B0 ;  /* 0x0000000000007941 */ /* 0x000fea0003800000 */
.L_x_90:
[----:B------:R-:W-:Y:S01]  /*5b90*/  ISETP.NE.AND P1, PT, R72, RZ, PT ;  /* 0x000000ff4800720c */ /* 0x000fe20003f25270 */
[----:B------:R-:W-:Y:S11]  /*5ba0*/  HFMA2 R65, -RZ, RZ, 0, 5.9604644775390625e-08 ;  /* 0x00000001ff417431 */ /* 0x000ff600000001ff */
[----:B------:R-:W-:Y:S01]  /*5bb0*/  @!UPT UIADD3 URZ, UPT, UPT, URZ, URZ, URZ ;  /* 0x000000fffffff290 */ /* 0x000fe2000fffe0ff */
[----:B------:R-:W-:Y:S05]  /*5bc0*/  @P1 WARPSYNC.ALL ;  /* 0x0000000000001948 */ /* 0x000fea0003800000 */
[----:B------:R3:W4:Y:S04]  /*5bd0*/  @P1 LDSM.16.M88.4 R68, [R5] ;  /* 0x000000000544183b */ /* 0x0007280000000200 */
[----:B------:R3:W1:Y:S04]  /*5be0*/  @P1 LDSM.16.M88.4 R76, [R4] ;  /* 0x00000000044c183b */ /* 0x0006680000000200 */
[----:B------:R3:W1:Y:S04]  /*5bf0*/  @P1 LDSM.16.M88.4 R56, [R66+UR48+0x400] ;  /* 0x000400304238183b */ /* 0x0006680008000200 */
[----:B------:R3:W1:Y:S02]  /*5c00*/  @P1 LDSM.16.M88.4 R60, [R106+0x400] ;  /* 0x000400006a3c183b */ /* 0x0006640000000200 */
.L_x_89:
[----:B------:R-:W-:Y:S05]  /*5c10*/  BSYNC B1 ;  /* 0x0000000000017941 */ /* 0x000fea0003800000 */
.L_x_88:
[----:B-1----:R-:W-:Y:S04]  /*5c20*/  SHF.R.U32.HI R0, RZ, 0x15, R48 ;  /* 0x00000015ff007819 */ /* 0x002fe80000011630 */
[----:B------:R-:W-:Y:S01]  /*5c30*/  LOP3.LUT P1, RZ, R0, 0x3, R93, 0x48, !PT ;  /* 0x0000000300ff7812 */ /* 0x000fe2000782485d */
[----:B------:R-:W-:Y:S01]  /*5c40*/  @!UPT UIADD3 URZ, UPT, UPT, URZ, URZ, URZ ;  /* 0x000000fffffff290 */ /* 0x000fe2000fffe0ff */
[----:B--2---:R-:W-:Y:S11]  /*5c50*/  @P0 BRA `(.L_x_93) ;  /* 0x0000000000080947 */ /* 0x004ff60003800000 */
[----:B------:R-:W1:Y:S02]  /*5c60*/  SYNCS.PHASECHK.TRANS64.TRYWAIT P0, [R64+URZ+0x90], R2 ;  /* 0x00009002400075a7 */ /* 0x000e6400080011ff */
[----:B-1----:R-:W-:Y:S05]  /*5c70*/  @!P0 BRA `(.L_x_94) ;  /* 0x0000003c00288947 */ /* 0x002fea0003800000 */
.L_x_93:
[----:B------:R-:W-:Y:S05]  /*5c80*/  @!P1 BRA `(.L_x_95) ;  /* 0x0000000000409947 */ /* 0x000fea0003800000 */
[----:B------:R-:W3:Y:S01]  /*5c90*/  LDCU.64 UR8, c[0x4][0x70] ;  /* 0x01000e00ff0877ac */ /* 0x000ee20008000a00 */
[----:B------:R-:W-:Y:S01]  /*5ca0*/  MOV R3, 0x0 ;  /* 0x0000000000037802 */ /* 0x000fe20000000f00 */
[----:B------:R-:W-:Y:S02]  /*5cb0*/  HFMA2 R12, -RZ, RZ, 0, 5.9604644775390625e-08 ;  /* 0x00000001ff0c7431 */ /* 0x000fe400000001ff */
[----:B------:R-:W-:Y:S02]  /*5cc0*/  IMAD.MOV.U32 R8, RZ, RZ, 0x192 ;  /* 0x00000192ff087424 */ /* 0x000fe400078e00ff */
[----:B------:R-:W-:Y:S01]  /*5cd0*/  IMAD.MOV.U32 R13, RZ, RZ, RZ ;  /* 0x000000ffff0d7224 */ /* 0x000fe200078e00ff */
[----:B------:R-:W2:Y:S01]  /*5ce0*/  LDCU.64 UR6, c[0x4][0x78] ;  /* 0x01000f00ff0677ac */ /* 0x000ea20008000a00 */
[----:B-1----:R-:W1:Y:S01]  /*5cf0*/  LDC.64 R2, c[0x4][R3] ;  /* 0x0100000003027b82 */ /* 0x002e620000000a00 */
[----:B------:R-:W5:Y:S01]  /*5d00*/  LDCU.64 UR4, c[0x4][0x10] ;  /* 0x01000200ff0477ac */ /* 0x000f620008000a00 */
[----:B---3--:R-:W-:Y:S01]  /*5d10*/  MOV R5, UR9 ;  /* 0x0000000900057c02 */ /* 0x008fe20008000f00 */
[----:B------:R-:W-:Y:S01]  /*5d20*/  IMAD.U32 R4, RZ, RZ, UR8 ;  /* 0x00000008ff047e24 */ /* 0x000fe2000f8e00ff */
[----:B--2---:R-:W-:Y:S01]  /*5d30*/  MOV R7, UR7 ;  /* 0x0000000700077c02 */ /* 0x004fe20008000f00 */
[----:B------:R-:W-:Y:S01]  /*5d40*/  IMAD.U32 R6, RZ, RZ, UR6 ;  /* 0x00000006ff067e24 */ /* 0x000fe2000f8e00ff */
[----:B-----5:R-:W-:Y:S01]  /*5d50*/  MOV R11, UR5 ;  /* 0x00000005000b7c02 */ /* 0x020fe20008000f00 */
[----:B------:R-:W-:Y:S02]  /*5d60*/  IMAD.U32 R10, RZ, RZ, UR4 ;  /* 0x00000004ff0a7e24 */ /* 0x000fe4000f8e00ff */
[----:B------:R-:W-:Y:S07]  /*5d70*/  LEPC R20, `(.L_x_95) ;  /* 0x000000001014794e */ /* 0x000fee0000000000 */
[----:B-1--4-:R-:W-:Y:S05]  /*5d80*/  CALL.ABS.NOINC R2 ;  /* 0x0000000002007343 */ /* 0x012fea0003c00000 */
.L_x_95:
[----:B------:R-:W-:Y:S01]  /*5d90*/  SHF.L.U32 R50, R56, 0x10, RZ ;  /* 0x0000001038327819 */ /* 0x000fe200000006ff */
[----:B------:R-:W-:Y:S05]  /*5da0*/  WARPSYNC.ALL ;  /* 0x0000000000007948 */ /* 0x000fea0003800000 */
[----:B------:R-:W-:Y:S01]  /*5db0*/  R2UR UR4, R48 ;  /* 0x00000000300472ca */ /* 0x000fe200000e0000 */
[----:B------:R-:W-:Y:S01]  /*5dc0*/  BSSY.RECONVERGENT B0, `(.L_x_96) ;  /* 0x000008b000007945 */ /* 0x000fe20003800200 */
[----:B------:R-:W-:Y:S02]  /*5dd0*/  LOP3.LUT R51, R56, 0xffff0000, RZ, 0xc0, !PT ;  /* 0xffff000038337812 */ /* 0x000fe400078ec0ff */
[----:B------:R-:W-:Y:S02]  /*5de0*/  SHF.L.U32 R52, R57, 0x10, RZ ;  /* 0x0000001039347819 */ /* 0x000fe400000006ff */
[----:B------:R-:W-:Y:S02]  /*5df0*/  SHF.L.U32 R73, R100, 0x1, RZ ;  /* 0x0000000164497819 */ /* 0x000fe400000006ff */
[----:B------:R-:W-:Y:S02]  /*5e00*/  ISETP.NE.AND P0, PT, R101, RZ, PT ;  /* 0x000000ff6500720c */ /* 0x000fe40003f05270 */
[----:B------:R-:W-:Y:S03]  /*5e10*/  IADD3 R108, PT, PT, R108, R73, RZ ;  /* 0x000000496c6c7210 */ /* 0x000fe60007ffe0ff */
[----:B---3--:R-:W2:Y:S01]  /*5e20*/  LDTM.16dp256bit.x8 R4, tmem[UR4] ;  /* 0x00000004000479ee */ /* 0x008ea200081a0000 */
[----:B------:R-:W-:Y:S01]  /*5e30*/  IADD3 R109, PT, PT, R99, R108, RZ ;  /* 0x0000006c636d7210 */ /* 0x000fe20007ffe0ff */
[C---:B--2---:R-:W-:Y:S01]  /*5e40*/  FMUL R0, R47.reuse, R4 ;  /* 0x000000042f007220 */ /* 0x044fe20000400000 */
[C---:B-1----:R-:W-:Y:S01]  /*5e50*/  FMUL R2, R47.reuse, R5 ;  /* 0x000000052f027220 */ /* 0x042fe20000400000 */
[C---:B------:R-:W-:Y:S01]  /*5e60*/  FMUL R4, R47.reuse, R8 ;  /* 0x000000082f047220 */ /* 0x040fe20000400000 */
[C---:B------:R-:W-:Y:S01]  /*5e70*/  FMUL R3, R47.reuse, R6 ;  /* 0x000000062f037220 */ /* 0x040fe20000400000 */
[C---:B------:R-:W-:Y:S01]  /*5e80*/  FMUL R5, R47.reuse, R9 ;  /* 0x000000092f057220 */ /* 0x040fe20000400000 */
[C---:B------:R-:W-:Y:S01]  /*5e90*/  FMUL R8, R47.reuse, R12 ;  /* 0x0000000c2f087220 */ /* 0x040fe20000400000 */
[C---:B------:R-:W-:Y:S01]  /*5ea0*/  FMUL R6, R47.reuse, R10 ;  /* 0x0000000a2f067220 */ /* 0x040fe20000400000 */
[C---:B------:R-:W-:Y:S01]  /*5eb0*/  FMUL R9, R47.reuse, R13 ;  /* 0x0000000d2f097220 */ /* 0x040fe20000400000 */
[----:B------:R-:W-:Y:S01]  /*5ec0*/  FMUL R12, R47, R16 ;  /* 0x000000102f0c7220 */ /* 0x000fe20000400000 */
[----:B------:R-:W-:Y:S01]  /*5ed0*/  FFMA R0, R49, R50, R0 ;  /* 0x0000003231007223 */ /* 0x000fe20000000000 */
[C---:B------:R-:W-:Y:S01]  /*5ee0*/  FMUL R10, R47.reuse, R14 ;  /* 0x0000000e2f0a7220 */ /* 0x040fe20000400000 */
[C---:B------:R-:W-:Y:S01]  /*5ef0*/  FMUL R13, R47.reuse, R17 ;  /* 0x000000112f0d7220 */ /* 0x040fe20000400000 */
[----:B------:R-:W-:Y:S01]  /*5f00*/  FMUL R16, R47, R20 ;  /* 0x000000142f107220 */ /* 0x000fe20000400000 */
[----:B------:R-:W-:Y:S01]  /*5f10*/  FFMA R2, R49, R51, R2 ;  /* 0x0000003331027223 */ /* 0x000fe20000000002 */
[C---:B------:R-:W-:Y:S01]  /*5f20*/  FMUL R14, R47.reuse, R18 ;  /* 0x000000122f0e7220 */ /* 0x040fe20000400000 */
[C---:B------:R-:W-:Y:S01]  /*5f30*/  FMUL R17, R47.reuse, R21 ;  /* 0x000000152f117220 */ /* 0x040fe20000400000 */
[C---:B------:R-:W-:Y:S01]  /*5f40*/  FMUL R20, R47.reuse, R24 ;  /* 0x000000182f147220 */ /* 0x040fe20000400000 */
[C---:B------:R-:W-:Y:S01]  /*5f50*/  FMUL R18, R47.reuse, R22 ;  /* 0x000000162f127220 */ /* 0x040fe20000400000 */
[C---:B------:R-:W-:Y:S01]  /*5f60*/  FMUL R21, R47.reuse, R25 ;  /* 0x000000192f157220 */ /* 0x040fe20000400000 */
[C---:B------:R-:W-:Y:S01]  /*5f70*/  FMUL R24, R47.reuse, R28 ;  /* 0x0000001c2f187220 */ /* 0x040fe20000400000 */
[C---:B------:R-:W-:Y:S01]  /*5f80*/  FMUL R22, R47.reuse, R26 ;  /* 0x0000001a2f167220 */ /* 0x040fe20000400000 */
[C---:B------:R-:W-:Y:S01]  /*5f90*/  FMUL R25, R47.reuse, R29 ;  /* 0x0000001d2f197220 */ /* 0x040fe20000400000 */
[----:B------:R-:W-:Y:S01]  /*5fa0*/  FMUL R28, R47, R32 ;  /* 0x000000202f1c7220 */ /* 0x000fe20000400000 */
[----:B------:R-:W-:Y:S01]  /*5fb0*/  LOP3.LUT R32, R57, 0xffff0000, RZ, 0xc0, !PT ;  /* 0xffff000039207812 */ /* 0x000fe200078ec0ff */
[C---:B------:R-:W-:Y:S01]  /*5fc0*/  FMUL R26, R47.reuse, R30 ;  /* 0x0000001e2f1a7220 */ /* 0x040fe20000400000 */
[----:B------:R-:W-:Y:S01]  /*5fd0*/  FMUL R29, R47, R33 ;  /* 0x000000212f1d7220 */ /* 0x000fe20000400000 */
[----:B------:R-:W-:Y:S01]  /*5fe0*/  SHF.L.U32 R33, R58, 0x10, RZ ;  /* 0x000000103a217819 */ /* 0x000fe200000006ff */
[----:B------:R-:W-:Y:S01]  /*5ff0*/  FFMA R3, R49, R52, R3 ;  /* 0x0000003431037223 */ /* 0x000fe20000000003 */
[----:B------:R-:W-:Y:S01]  /*6000*/  F2FP.BF16.F32.PACK_AB R52, R2, R0 ;  /* 0x000000000234723e */ /* 0x000fe200000010ff */
[----:B------:R-:W-:Y:S01]  /*6010*/  FMUL R7, R47, R7 ;  /* 0x000000072f077220 */ /* 0x000fe20000400000 */
[----:B------:R-:W-:Y:S01]  /*6020*/  SHF.L.U32 R0, R59, 0x10, RZ ;  /* 0x000000103b007819 */ /* 0x000fe200000006ff */
[----:B------:R-:W-:Y:S01]  /*6030*/  FMUL R30, R47, R34 ;  /* 0x000000222f1e7220 */ /* 0x000fe20000400000 */
[----:B------:R-:W-:Y:S01]  /*6040*/  LOP3.LUT R34, R58, 0xffff0000, RZ, 0xc0, !PT ;  /* 0xffff00003a227812 */ /* 0x000fe200078ec0ff */
[----:B------:R-:W-:Y:S01]  /*6050*/  FFMA R7, R49, R32, R7 ;  /* 0x0000002031077223 */ /* 0x000fe20000000007 */
[----:B------:R-:W-:Y:S01]  /*6060*/  LOP3.LUT R2, R59, 0xffff0000, RZ, 0xc0, !PT ;  /* 0xffff00003b027812 */ /* 0x000fe200078ec0ff */
[----:B------:R-:W-:Y:S01]  /*6070*/  FFMA R4, R49, R33, R4 ;  /* 0x0000002131047223 */ /* 0x000fe20000000004 */
[----:B------:R-:W-:Y:S01]  /*6080*/  FMUL R11, R47, R11 ;  /* 0x0000000b2f0b7220 */ /* 0x000fe20000400000 */
[----:B------:R-:W-:Y:S01]  /*6090*/  FFMA R5, R49, R34, R5 ;  /* 0x0000002231057223 */ /* 0x000fe20000000005 */
[----:B------:R-:W-:Y:S01]  /*60a0*/  F2FP.BF16.F32.PACK_AB R53, R7, R3 ;  /* 0x000000030735723e */ /* 0x000fe200000010ff */
[C---:B------:R-:W-:Y:S01]  /*60b0*/  FFMA R6, R49.reuse, R0, R6 ;  /* 0x0000000031067223 */ /* 0x040fe20000000006 */
[C---:B------:R-:W-:Y:S01]  /*60c0*/  SHF.L.U32 R0, R60.reuse, 0x10, RZ ;  /* 0x000000103c007819 */ /* 0x040fe200000006ff */
[----:B------:R-:W-:Y:S01]  /*60d0*/  FFMA R11, R49, R2, R11 ;  /* 0x00000002310b7223 */ /* 0x000fe2000000000b */
[----:B------:R-:W-:Y:S01]  /*60e0*/  LOP3.LUT R2, R60, 0xffff0000, RZ, 0xc0, !PT ;  /* 0xffff00003c027812 */ /* 0x000fe200078ec0ff */
[----:B------:R-:W-:Y:S01]  /*60f0*/  FMUL R15, R47, R15 ;  /* 0x0000000f2f0f7220 */ /* 0x000fe20000400000 */
[----:B------:R-:W-:Y:S01]  /*6100*/  SHF.L.U32 R3, R61, 0x10, RZ ;  /* 0x000000103d037819 */ /* 0x000fe200000006ff */
[----:B------:R-:W-:Y:S01]  /*6110*/  FFMA R8, R49, R0, R8 ;  /* 0x0000000031087223 */ /* 0x000fe20000000008 */
[----:B------:R-:W-:Y:S01]  /*6120*/  LOP3.LUT R0, R61, 0xffff0000, RZ, 0xc0, !PT ;  /* 0xffff00003d007812 */ /* 0x000fe200078ec0ff */
[C---:B------:R-:W-:Y:S01]  /*6130*/  FFMA R9, R49.reuse, R2, R9 ;  /* 0x0000000231097223 */ /* 0x040fe20000000009 */
[C---:B------:R-:W-:Y:S01]  /*6140*/  SHF.L.U32 R2, R62.reuse, 0x10, RZ ;  /* 0x000000103e027819 */ /* 0x040fe200000006ff */
[----:B------:R-:W-:Y:S01]  /*6150*/  FFMA R10, R49, R3, R10 ;  /* 0x00000003310a7223 */ /* 0x000fe2000000000a */
[----:B------:R-:W-:Y:S01]  /*6160*/  SHF.L.U32 R3, R63, 0x10, RZ ;  /* 0x000000103f037819 */ /* 0x000fe200000006ff */
[C---:B------:R-:W-:Y:S01]  /*6170*/  FFMA R15, R49.reuse, R0, R15 ;  /* 0x00000000310f7223 */ /* 0x040fe2000000000f */
[----:B------:R-:W-:Y:S01]  /*6180*/  LOP3.LUT R0, R62, 0xffff0000, RZ, 0xc0, !PT ;  /* 0xffff00003e007812 */ /* 0x000fe200078ec0ff */
[----:B------:R-:W-:Y:S01]  /*6190*/  FFMA R12, R49, R2, R12 ;  /* 0x00000002310c7223 */ /* 0x000fe2000000000c */
[C---:B----4-:R-:W-:Y:S01]  /*61a0*/  SHF.L.U32 R2, R68.reuse, 0x10, RZ ;  /* 0x0000001044027819 */ /* 0x050fe200000006ff */
[----:B------:R-:W-:Y:S01]  /*61b0*/  FMUL R19, R47, R19 ;  /* 0x000000132f137220 */ /* 0x000fe20000400000 */
[----:B------:R-:W-:Y:S01]  /*61c0*/  F2FP.BF16.F32.PACK_AB R54, R5, R4 ;  /* 0x000000040536723e */ /* 0x000fe200000010ff */
[----:B------:R-:W-:Y:S01]  /*61d0*/  FFMA R13, R49, R0, R13 ;  /* 0x00000000310d7223 */ /* 0x000fe2000000000d */
[----:B------:R-:W-:Y:S01]  /*61e0*/  LOP3.LUT R0, R63, 0xffff0000, RZ, 0xc0, !PT ;  /* 0xffff00003f007812 */ /* 0x000fe200078ec0ff */
[----:B------:R-:W-:Y:S01]  /*61f0*/  FFMA R14, R49, R3, R14 ;  /* 0x00000003310e7223 */ /* 0x000fe2000000000e */
[----:B------:R-:W-:Y:S01]  /*6200*/  LOP3.LUT R3, R68, 0xffff0000, RZ, 0xc0, !PT ;  /* 0xffff000044037812 */ /* 0x000fe200078ec0ff */
[----:B------:R-:W-:Y:S01]  /*6210*/  FMUL R23, R47, R23 ;  /* 0x000000172f177220 */ /* 0x000fe20000400000 */
[----:B------:R-:W-:Y:S01]  /*6220*/  F2FP.BF16.F32.PACK_AB R55, R11, R6 ;  /* 0x000000060b37723e */ /* 0x000fe200000010ff */
[----:B------:R-:W-:Y:S01]  /*6230*/  FFMA R19, R49, R0, R19 ;  /* 0x0000000031137223 */ /* 0x000fe20000000013 */
[----:B------:R-:W-:Y:S01]  /*6240*/  SHF.L.U32 R0, R69, 0x10, RZ ;  /* 0x0000001045007819 */ /* 0x000fe200000006ff */
[----:B------:R-:W-:Y:S01]  /*6250*/  FFMA R16, R49, R2, R16 ;  /* 0x0000000231107223 */ /* 0x000fe20000000010 */
[----:B------:R-:W-:Y:S01]  /*6260*/  LOP3.LUT R2, R69, 0xffff0000, RZ, 0xc0, !PT ;  /* 0xffff000045027812 */ /* 0x000fe200078ec0ff */
[----:B------:R-:W-:Y:S01]  /*6270*/  FFMA R17, R49, R3, R17 ;  /* 0x0000000331117223 */ /* 0x000fe20000000011 */
[----:B------:R-:W-:Y:S01]  /*6280*/  SHF.L.U32 R3, R71, 0x10, RZ ;  /* 0x0000001047037819 */ /* 0x000fe200000006ff */
        /* <DEDUP_REMOVED lines=15> */
[C---:B------:R-:W-:Y:S01]  /*6380*/  SHF.L.U32 R2, R78.reuse, 0x10, RZ ;  /* 0x000000104e027819 */ /* 0x040fe200000006ff */
[----:B------:R-:W-:Y:S01]  /*6390*/  FMUL R31, R47, R31 ;  /* 0x0000001f2f1f7220 */ /* 0x000fe20000400000 */
[----:B------:R-:W-:Y:S01]  /*63a0*/  F2FP.BF16.F32.PACK_AB R8, R9, R8 ;  /* 0x000000080908723e */ /* 0x000fe200000010ff */
[----:B------:R1:W-:Y:S01]  /*63b0*/  STSM.16.M88.4 [R107+0x400], R52 ;  /* 0x000400346b007844 */ /* 0x0003e20000000200 */
        /* <DEDUP_REMOVED lines=8> */
[----:B------:R-:W-:Y:S01]  /*6440*/  LOP3.LUT R0, R79, 0xffff0000, RZ, 0xc0, !PT ;  /* 0xffff00004f007812 */ /* 0x000fe200078ec0ff */
[----:B------:R-:W-:Y:S01]  /*6450*/  FFMA R28, R49, R2, R28 ;  /* 0x00000002311c7223 */ /* 0x000fe2000000001c */
[----:B------:R-:W-:Y:S01]  /*6460*/  F2FP.BF16.F32.PACK_AB R11, R19, R14 ;  /* 0x0000000e130b723e */ /* 0x000fe200000010ff */
[----:B------:R-:W-:Y:S01]  /*6470*/  FFMA R29, R49, R3, R29 ;  /* 0x00000003311d7223 */ /* 0x000fe2000000001d */
[----:B------:R-:W-:Y:S01]  /*6480*/  F2FP.BF16.F32.PACK_AB R16, R17, R16 ;  /* 0x000000101110723e */ /* 0x000fe200000010ff */
[----:B------:R-:W-:Y:S01]  /*6490*/  FFMA R30, R49, R4, R30 ;  /* 0x00000004311e7223 */ /* 0x000fe2000000001e */
[----:B------:R-:W-:Y:S01]  /*64a0*/  F2FP.BF16.F32.PACK_AB R17, R23, R18 ;  /* 0x000000121711723e */ /* 0x000fe200000010ff */
[----:B------:R1:W-:Y:S01]  /*64b0*/  STSM.16.M88.4 [R106+0x400], R8 ;  /* 0x000400086a007844 */ /* 0x0003e20000000200 */
[----:B------:R-:W-:Y:S01]  /*64c0*/  FFMA R35, R49, R0, R35 ;  /* 0x0000000031237223 */ /* 0x000fe20000000023 */
[----:B------:R-:W-:Y:S02]  /*64d0*/  F2FP.BF16.F32.PACK_AB R18, R21, R20 ;  /* 0x000000141512723e */ /* 0x000fe400000010ff */
[----:B------:R-:W-:Y:S02]  /*64e0*/  F2FP.BF16.F32.PACK_AB R19, R27, R22 ;  /* 0x000000161b13723e */ /* 0x000fe400000010ff */
[----:B------:R-:W-:Y:S02]  /*64f0*/  F2FP.BF16.F32.PACK_AB R24, R25, R24 ;  /* 0x000000181918723e */ /* 0x000fe400000010ff */
[----:B------:R-:W-:Y:S01]  /*6500*/  F2FP.BF16.F32.PACK_AB R25, R31, R26 ;  /* 0x0000001a1f19723e */ /* 0x000fe200000010ff */
[----:B------:R1:W-:Y:S01]  /*6510*/  STSM.16.M88.4 [R108], R16 ;  /* 0x000000106c007844 */ /* 0x0003e20000000200 */
[----:B------:R-:W-:Y:S02]  /*6520*/  F2FP.BF16.F32.PACK_AB R26, R29, R28 ;  /* 0x0000001c1d1a723e */ /* 0x000fe400000010ff */
[----:B------:R-:W-:Y:S05]  /*6530*/  F2FP.BF16.F32.PACK_AB R27, R35, R30 ;  /* 0x0000001e231b723e */ /* 0x000fea00000010ff */
[----:B------:R1:W-:Y:S01]  /*6540*/  STSM.16.M88.4 [R109], R24 ;  /* 0x000000186d007844 */ /* 0x0003e20000000200 */
[----:B------:R-:W-:Y:S01]  /*6550*/  @!PT LDS RZ, [RZ] ;  /* 0x00000000fffff984 */ /* 0x000fe20000000800 */
[----:B------:R-:W-:Y:S01]  /*6560*/  @!PT LDS RZ, [RZ] ;  /* 0x00000000fffff984 */ /* 0x000fe20000000800 */
[----:B------:R-:W-:Y:S01]  /*6570*/  @!PT LDS RZ, [RZ] ;  /* 0x00000000fffff984 */ /* 0x000fe20000000800 */
[----:B------:R-:W-:Y:S01]  /*6580*/  @!PT LDS RZ, [RZ] ;  /* 0x00000000fffff984 */ /* 0x000fe20000000800 */
[----:B------:R2:W-:Y:S07]  /*6590*/  MEMBAR.ALL.CTA ;  /* 0x0000000000007992 */ /* 0x0005ee0000008000 */
[----:B--2---:R-:W2:Y:S02]  /*65a0*/  FENCE.VIEW.ASYNC.S ;  /* 0x00000000000073c6 */ /* 0x004ea40000000000 */
[----:B--2---:R-:W-:Y:S06]  /*65b0*/  BAR.SYNC.DEFER_BLOCKING 0x1, 0x80 ;  /* 0x0042000000007b1d */ /* 0x004fec0000010000 */
[----:B------:R-:W-:Y:S05]  /*65c0*/  @P0 BRA `(.L_x_97) ;  /* 0x0000000000280947 */ /* 0x000fea0003800000 */
[----:B------:R-:W-:Y:S02]  /*65d0*/  UIADD3 UR4, UPT, UPT, UR48, 0x400, URZ ;  /* 0x0000040030047890 */ /* 0x000fe4000fffe0ff */
[----:B------:R-:W-:Y:S01]  /*65e0*/  UIADD3 UR6, UP0, UPT, UR52, 0x680, URZ ;  /* 0x0000068034067890 */ /* 0x000fe2000ff1e0ff */
[----:B------:R-:W-:Y:S03]  /*65f0*/  UMOV UR43, UR36 ;  /* 0x00000024002b7c82 */ /* 0x000fe60008000000 */
[----:B------:R-:W-:Y:S01]  /*6600*/  MOV R94, UR4 ;  /* 0x00000004005e7c02 */ /* 0x000fe20008000f00 */
[----:B------:R-:W-:Y:S03]  /*6610*/  UIADD3.X UR7, UPT, UPT, URZ, UR53, URZ, UP0, !UPT ;  /* 0x00000035ff077290 */ /* 0x000fe600087fe4ff */
[----:B------:R-:W-:Y:S11]  /*6620*/  R2UR UR40, R94 ;  /* 0x000000005e2872ca */ /* 0x000ff600000e0000 */
[----:B------:R-:W-:Y:S02]  /*6630*/  @!UPT UIADD3 URZ, UPT, UPT, URZ, URZ, URZ ;  /* 0x000000fffffff290 */ /* 0x000fe4000fffe0ff */
[----:B------:R2:W-:Y:S01]  /*6640*/  UTMASTG.3D [UR40], [UR6] ;  /* 0x00000028060073b5 */ /* 0x0005e20008010000 */
[----:B------:R0:W-:Y:S01]  /*6650*/  UTMACMDFLUSH ;  /* 0x00000000000079b7 */ /* 0x0001e20000000000 */
[----:B--2---:R-:W-:Y:S04]  /*6660*/  DEPBAR.LE SB0, 0x1 ;  /* 0x000080400000791a */ /* 0x004fe80000000000 */
.L_x_97:
[----:B------:R-:W-:Y:S05]  /*6670*/  BSYNC.RECONVERGENT B0 ;  /* 0x0000000000007941 */ /* 0x000fea0003800200 */
.L_x_96:
[----:B------:R-:W-:Y:S01]  /*6680*/  BAR.SYNC.DEFER_BLOCKING 0x1, 0x80 ;  /* 0x0042000000007b1d */ /* 0x000fe20000010000 */
[----:B------:R-:W-:Y:S01]  /*6690*/  ISETP.NE.AND P1, PT, R105, RZ, PT ;  /* 0x000000ff6900720c */ /* 0x000fe20003f25270 */
[----:B------:R-:W-:Y:S01]  /*66a0*/  UISETP.NE.AND UP0, UPT, UR49, URZ, UPT ;  /* 0x000000ff3100728c */ /* 0x000fe2000bf05270 */
[----:B------:R-:W-:Y:S11]  /*66b0*/  LEA R2, R65, UR48, 0x3 ;  /* 0x0000003041027c11 */ /* 0x000ff6000f8e18ff */
[----:B------:R-:W-:Y:S01]  /*66c0*/  @P1 SHF.L.U32 R3, R98, 0x1f, RZ ;  /* 0x0000001f62031819 */ /* 0x000fe200000006ff */
[----:B------:R-:W-:Y:S06]  /*66d0*/  BRA.U !UP0, `(.L_x_98) ;  /* 0x0000000108247547 */ /* 0x000fec000b800000 */
[----:B------:R-:W-:Y:S01]  /*66e0*/  IMAD.U32 R4, RZ, RZ, UR51 ;  /* 0x00000033ff047e24 */ /* 0x000fe2000f8e00ff */
[----:B------:R-:W-:Y:S01]  /*66f0*/  MOV R0, UR37 ;  /* 0x0000002500007c02 */ /* 0x000fe20008000f00 */
[----:B------:R-:W-:Y:S03]  /*6700*/  UIADD3 UR51, UPT, UPT, UR51, 0x1, URZ ;  /* 0x0000000133337890 */ /* 0x000fe6000fffe0ff */
[----:B------:R-:W-:Y:S01]  /*6710*/  @P1 LEA R4, R4, UR48, 0x3 ;  /* 0x0000003004041c11 */ /* 0x000fe2000f8e18ff */
[----:B------:R-:W-:Y:S04]  /*6720*/  UISETP.NE.AND UP0, UPT, UR51, 0x4, UPT ;  /* 0x000000043300788c */ /* 0x000fe8000bf05270 */
[----:B------:R-:W-:Y:S01]  /*6730*/  @P1 VIADD R4, R4, 0x40 ;  /* 0x0000004004041836 */ /* 0x000fe20000000000 */
[----:B------:R-:W-:Y:S04]  /*6740*/  USEL UR51, UR51, URZ, UP0 ;  /* 0x000000ff33337287 */ /* 0x000fe80008000000 */
[----:B------:R-:W-:Y:S04]  /*6750*/  @P1 PRMT R0, R0, 0x654, R4 ;  /* 0x0000065400001816 */ /* 0x000fe80000000004 */
[----:B------:R2:W-:Y:S04]  /*6760*/  @P1 SYNCS.ARRIVE.TRANS64.RED.A1T0 RZ, [R0+URZ], RZ ;  /* 0x000000ff00ff19a7 */ /* 0x0005e800081004ff */
.L_x_98:
[----:B------:R-:W3:Y:S01]  /*6770*/  @P1 SYNCS.PHASECHK.TRANS64.TRYWAIT P0, [R2+URZ+0x20], R3 ;  /* 0x00002003020015a7 */ /* 0x000ee200080011ff */
[----:B------:R-:W-:Y:S01]  /*6780*/  BSSY B1, `(.L_x_99) ;  /* 0x0000017000017945 */ /* 0x000fe20003800000 */
[----:B---3--:R-:W-:Y:S03]  /*6790*/  @P1 SEL R67, RZ, 0x1, !P0 ;  /* 0x00000001ff431807 */ /* 0x008fe60004000000 */
[----:B------:R-:W-:Y:S05]  /*67a0*/  @!P1 BRA `(.L_x_100) ;  /* 0x0000000000509947 */ /* 0x000fea0003800000 */
[----:B------:R-:W-:Y:S01]  /*67b0*/  ISETP.NE.AND P1, PT, R72, RZ, PT ;  /* 0x000000ff4800720c */ /* 0x000fe20003f25270 */
[----:B------:R-:W-:Y:S01]  /*67c0*/  BSSY B0, `(.L_x_101) ;  /* 0x000000a000007945 */ /* 0x000fe20003800000 */
[----:B------:R-:W-:Y:S11]  /*67d0*/  ISETP.NE.AND P0, PT, R67, RZ, PT ;  /* 0x000000ff4300720c */ /* 0x000ff60003f05270 */
[----:B------:R-:W-:Y:S04]  /*67e0*/  @P1 IMAD R5, R65, 0x2000, R66 ;  /* 0x0000200041051824 */ /* 0x000fe800078e0242 */
[----:B------:R-:W-:Y:S05]  /*67f0*/  @P1 VIADD R4, R5, UR48 ;  /* 0x0000003005041c36 */ /* 0x000fea0008000000 */
[----:B------:R-:W-:Y:S01]  /*6800*/  @P1 IADD3 R3, PT, PT, R73, R4, RZ ;  /* 0x0000000449031210 */ /* 0x000fe20007ffe0ff */
[----:B------:R-:W-:Y:S01]  /*6810*/  @P1 IMAD.IADD R4, R99, 0x1, R4 ;  /* 0x0000000163041824 */ /* 0x000fe200078e0204 */
[----:B------:R-:W-:Y:S06]  /*6820*/  @P0 BRA `(.L_x_102) ;  /* 0x00000000000c0947 */ /* 0x000fec0003800000 */
[----:B--2---:R-:W-:Y:S04]  /*6830*/  SHF.L.U32 R0, R98, 0x1f, RZ ;  /* 0x0000001f62007819 */ /* 0x004fe800000006ff */
[----:B------:R-:W2:Y:S02]  /*6840*/  SYNCS.PHASECHK.TRANS64.TRYWAIT P0, [R2+URZ+0x20], R0 ;  /* 0x00002000020075a7 */ /* 0x000ea400080011ff */
[----:B--2---:R-:W-:Y:S05]  /*6850*/  @!P0 BRA `(.L_x_103) ;  /* 0x0000003000448947 */ /* 0x004fea0003800000 */
.L_x_102:
[----:B------:R-:W-:Y:S05]  /*6860*/  BSYNC B0 ;  /* 0x0000000000007941 */ /* 0x000fea0003800000 */
.L_x_101:
[----:B------:R-:W-:Y:S02]  /*6870*/  ISETP.NE.AND P0, PT, R72, RZ, PT ;  /* 0x000000ff4800720c */ /* 0x000fe40003f05270 */
[----:B------:R-:W-:Y:S11]  /*6880*/  IADD3 R65, PT, PT, R65, 0x1, RZ ;  /* 0x0000000141417810 */ /* 0x000ff60007ffe0ff */
[----:B--2---:R-:W-:Y:S01]  /*6890*/  @P0 IMAD.IADD R0, R99, 0x1, R3 ;  /* 0x0000000163000824 */ /* 0x004fe200078e0203 */
[----:B------:R-:W-:Y:S05]  /*68a0*/  @P0 WARPSYNC.ALL ;  /* 0x0000000000000948 */ /* 0x000fea0003800000 */
[----:B------:R3:W4:Y:S04]  /*68b0*/  @P0 LDSM.16.M88.4 R56, [R5+UR48+0x400] ;  /* 0x000400300538083b */ /* 0x0007280008000200 */
[----:B------:R3:W2:Y:S04]  /*68c0*/  @P0 LDSM.16.M88.4 R60, [R4+0x400] ;  /* 0x00040000043c083b */ /* 0x0006a80000000200 */
[----:B------:R3:W1:Y:S04]  /*68d0*/  @P0 LDSM.16.M88.4 R68, [R3+0x400] ;  /* 0x000400000344083b */ /* 0x0006680000000200 */
[----:B------:R3:W1:Y:S02]  /*68e0*/  @P0 LDSM.16.M88.4 R76, [R0+0x400] ;  /* 0x00040000004c083b */ /* 0x0006640000000200 */
.L_x_100:
[----:B------:R-:W-:Y:S05]  /*68f0*/  BSYNC B1 ;  /* 0x0000000000017941 */ /* 0x000fea0003800000 */
.L_x_99:
[----:B--23--:R-:W-:Y:S05]  /*6900*/  VIADD R0, R48, 0x40 ;  /* 0x0000004030007836 */ /* 0x00cfea0000000000 */
[----:B------:R-:W-:Y:S04]  /*6910*/  SHF.R.U32.HI R0, RZ, 0x15, R0 ;  /* 0x00000015ff007819 */ /* 0x000fe80000011600 */
[----:B------:R-:W-:Y:S11]  /*6920*/  LOP3.LUT P0, RZ, R0, 0x3, R93, 0x48, !PT ;  /* 0x0000000300ff7812 */ /* 0x000ff6000780485d */
[----:B------:R-:W-:Y:S02]  /*6930*/  @!UPT UIADD3 URZ, UPT, UPT, URZ, URZ, URZ ;  /* 0x000000fffffff290 */ /* 0x000fe4000fffe0ff */
[----:B------:R-:W-:Y:S05]  /*6940*/  @!P0 BRA `(.L_x_104) ;  /* 0x0000000000408947 */ /* 0x000fea0003800000 */
[----:B------:R-:W2:Y:S01]  /*6950*/  LDCU.64 UR8, c[0x4][0x70] ;  /* 0x01000e00ff0877ac */ /* 0x000ea20008000a00 */
[----:B------:R-:W-:Y:S01]  /*6960*/  MOV R3, 0x0 ;  /* 0x0000000000037802 */ /* 0x000fe20000000f00 */
[----:B------:R-:W-:Y:S02]  /*6970*/  HFMA2 R12, -RZ, RZ, 0, 5.9604644775390625e-08 ;  /* 0x00000001ff0c7431 */ /* 0x000fe400000001ff */
[----:B-1----:R-:W-:Y:S02]  /*6980*/  IMAD.MOV.U32 R8, RZ, RZ, 0x192 ;  /* 0x00000192ff087424 */ /* 0x002fe400078e00ff */
[----:B------:R-:W-:Y:S01]  /*6990*/  IMAD.MOV.U32 R13, RZ, RZ, RZ ;  /* 0x000000ffff0d7224 */ /* 0x000fe200078e00ff */
[----:B------:R-:W1:Y:S01]  /*69a0*/  LDCU.64 UR6, c[0x4][0x78] ;  /* 0x01000f00ff0677ac */ /* 0x000e620008000a00 */
[----:B------:R-:W3:Y:S01]  /*69b0*/  LDC.64 R2, c[0x4][R3] ;  /* 0x0100000003027b82 */ /* 0x000ee20000000a00 */
[----:B------:R-:W5:Y:S01]  /*69c0*/  LDCU.64 UR4, c[0x4][0x10] ;  /* 0x01000200ff0477ac */ /* 0x000f620008000a00 */
[----:B--2---:R-:W-:Y:S01]  /*69d0*/  MOV R5, UR9 ;  /* 0x0000000900057c02 */ /* 0x004fe20008000f00 */
[----:B------:R-:W-:Y:S01]  /*69e0*/  IMAD.U32 R4, RZ, RZ, UR8 ;  /* 0x00000008ff047e24 */ /* 0x000fe2000f8e00ff */
[----:B-1----:R-:W-:Y:S01]  /*69f0*/  MOV R7, UR7 ;  /* 0x0000000700077c02 */ /* 0x002fe20008000f00 */
[----:B------:R-:W-:Y:S01]  /*6a00*/  IMAD.U32 R6, RZ, RZ, UR6 ;  /* 0x00000006ff067e24 */ /* 0x000fe2000f8e00ff */
[----:B-----5:R-:W-:Y:S01]  /*6a10*/  MOV R11, UR5 ;  /* 0x00000005000b7c02 */ /* 0x020fe20008000f00 */
[----:B------:R-:W-:Y:S02]  /*6a20*/  IMAD.U32 R10, RZ, RZ, UR4 ;  /* 0x00000004ff0a7e24 */ /* 0x000fe4000f8e00ff */
[----:B------:R-:W-:Y:S07]  /*6a30*/  LEPC R20, `(.L_x_104) ;  /* 0x000000001014794e */ /* 0x000fee0000000000 */
[----:B---34-:R-:W-:Y:S05]  /*6a40*/  CALL.ABS.NOINC R2 ;  /* 0x0000000002007343 */ /* 0x018fea0003c00000 */
.L_x_104:
[----:B------:R-:W-:Y:S01]  /*6a50*/  ISETP.NE.AND P6, PT, R105, RZ, PT ;  /* 0x000000ff6900720c */ /* 0x000fe20003fc5270 */
[----:B------:R-:W-:Y:S05]  /*6a60*/  WARPSYNC.ALL ;  /* 0x0000000000007948 */ /* 0x000fea0003800000 */
[----:B------:R-:W-:Y:S01]  /*6a70*/  R2UR UR4, R48 ;  /* 0x00000000300472ca */ /* 0x000fe200000e0000 */
[----:B------:R-:W-:Y:S01]  /*6a80*/  BSSY.RECONVERGENT B0, `(.L_x_105) ;  /* 0x000008f000007945 */ /* 0x000fe20003800200 */
[----:B------:R-:W-:Y:S02]  /*6a90*/  MOV R50, UR51 ;  /* 0x0000003300327c02 */ /* 0x000fe40008000f00 */
[----:B----4-:R-:W-:Y:S02]  /*6aa0*/  SHF.L.U32 R3, R56, 0x10, RZ ;  /* 0x0000001038037819 */ /* 0x010fe400000006ff */
[----:B------:R-:W-:Y:S02]  /*6ab0*/  MOV R74, UR37 ;  /* 0x00000025004a7c02 */ /* 0x000fe40008000f00 */
[----:B------:R-:W-:Y:S02]  /*6ac0*/  @P6 LEA R50, R50, UR48, 0x3 ;  /* 0x0000003032326c11 */ /* 0x000fe4000f8e18ff */
[----:B------:R-:W-:Y:S02]  /*6ad0*/  LOP3.LUT R51, R57, 0xffff0000, RZ, 0xc0, !PT ;  /* 0xffff000039337812 */ /* 0x000fe400078ec0ff */
[----:B------:R-:W-:Y:S01]  /*6ae0*/  @P6 IADD3 R50, PT, PT, R50, 0x40, RZ ;  /* 0x0000004032326810 */ /* 0x000fe20007ffe0ff */
[----:B-1----:R-:W1:Y:S01]  /*6af0*/  LDTM.16dp256bit.x8 R4, tmem[UR4+0x40] ;  /* 0x00004004000479ee */ /* 0x002e6200081a0000 */
[----:B------:R-:W-:Y:S02]  /*6b00*/  ISETP.NE.AND P0, PT, R101, RZ, PT ;  /* 0x000000ff6500720c */ /* 0x000fe40003f05270 */
[----:B------:R-:W-:Y:S02]  /*6b10*/  @P6 PRMT R74, R74, 0x654, R50 ;  /* 0x000006544a4a6816 */ /* 0x000fe40000000032 */
[----:B------:R-:W-:Y:S01]  /*6b20*/  SHF.L.U32 R50, R57, 0x10, RZ ;  /* 0x0000001039327819 */ /* 0x000fe200000006ff */
[C---:B-1----:R-:W-:Y:S01]  /*6b30*/  FMUL R0, R47.reuse, R4 ;  /* 0x000000042f007220 */ /* 0x042fe20000400000 */
[----:B------:R-:W-:Y:S01]  /*6b40*/  LOP3.LUT R4, R56, 0xffff0000, RZ, 0xc0, !PT ;  /* 0xffff000038047812 */ /* 0x000fe200078ec0ff */
[C---:B------:R-:W-:Y:S01]  /*6b50*/  FMUL R2, R47.reuse, R5 ;  /* 0x000000052f027220 */ /* 0x040fe20000400000 */
[----:B------:R-:W-:Y:S01]  /*6b60*/  FMUL R7, R47, R7 ;  /* 0x000000072f077220 */ /* 0x000fe20000400000 */
[----:B------:R-:W-:Y:S01]  /*6b70*/  FFMA R0, R49, R3, R0 ;  /* 0x0000000331007223 */ /* 0x000fe20000000000 */
[----:B------:R-:W-:Y:S01]  /*6b80*/  FMUL R3, R47, R6 ;  /* 0x000000062f037220 */ /* 0x000fe20000400000 */
[----:B------:R-:W-:Y:S01]  /*6b90*/  FFMA R2, R49, R4, R2 ;  /* 0x0000000431027223 */ /* 0x000fe20000000002 */
[C---:B------:R-:W-:Y:S01]  /*6ba0*/  FMUL R4, R47.reuse, R8 ;  /* 0x000000082f047220 */ /* 0x040fe20000400000 */
[C---:B------:R-:W-:Y:S01]  /*6bb0*/  FMUL R8, R47.reuse, R12 ;  /* 0x0000000c2f087220 */ /* 0x040fe20000400000 */
[C---:B------:R-:W-:Y:S01]  /*6bc0*/  FMUL R12, R47.reuse, R16 ;  /* 0x000000102f0c7220 */ /* 0x040fe20000400000 */
[C---:B------:R-:W-:Y:S01]  /*6bd0*/  FMUL R16, R47.reuse, R20 ;  /* 0x000000142f107220 */ /* 0x040fe20000400000 */
[----:B------:R-:W-:Y:S01]  /*6be0*/  F2FP.BF16.F32.PACK_AB R52, R2, R0 ;  /* 0x000000000234723e */ /* 0x000fe200000010ff */
[C---:B------:R-:W-:Y:S01]  /*6bf0*/  FMUL R20, R47.reuse, R24 ;  /* 0x000000182f147220 */ /* 0x040fe20000400000 */
[C---:B------:R-:W-:Y:S01]  /*6c00*/  LOP3.LUT R0, R58.reuse, 0xffff0000, RZ, 0xc0, !PT ;  /* 0xffff00003a007812 */ /* 0x040fe200078ec0ff */
[----:B------:R-:W-:Y:S01]  /*6c10*/  FMUL R24, R47, R28 ;  /* 0x0000001c2f187220 */ /* 0x000fe20000400000 */
[----:B------:R-:W-:Y:S01]  /*6c20*/  SHF.L.U32 R2, R59, 0x10, RZ ;  /* 0x000000103b027819 */ /* 0x000fe200000006ff */
[C---:B------:R-:W-:Y:S01]  /*6c30*/  FMUL R28, R47.reuse, R32 ;  /* 0x000000202f1c7220 */ /* 0x040fe20000400000 */
[----:B------:R-:W-:Y:S01]  /*6c40*/  SHF.L.U32 R32, R58, 0x10, RZ ;  /* 0x000000103a207819 */ /* 0x000fe200000006ff */
[----:B------:R-:W-:Y:S01]  /*6c50*/  FMUL R5, R47, R9 ;  /* 0x000000092f057220 */ /* 0x000fe20000400000 */
[C---:B------:R-:W-:Y:S01]  /*6c60*/  FFMA R3, R49.reuse, R50, R3 ;  /* 0x0000003231037223 */ /* 0x040fe20000000003 */
[----:B------:R-:W-:Y:S01]  /*6c70*/  FFMA R7, R49, R51, R7 ;  /* 0x0000003331077223 */ /* 0x000fe20000000007 */
[----:B------:R-:W-:Y:S01]  /*6c80*/  FMUL R6, R47, R10 ;  /* 0x0000000a2f067220 */ /* 0x000fe20000400000 */
[----:B------:R-:W-:Y:S01]  /*6c90*/  FFMA R4, R49, R32, R4 ;  /* 0x0000002031047223 */ /* 0x000fe20000000004 */
[----:B------:R-:W-:Y:S01]  /*6ca0*/  LOP3.LUT R32, R59, 0xffff0000, RZ, 0xc0, !PT ;  /* 0xffff00003b207812 */ /* 0x000fe200078ec0ff */
[----:B------:R-:W-:Y:S01]  /*6cb0*/  FFMA R5, R49, R0, R5 ;  /* 0x0000000031057223 */ /* 0x000fe20000000005 */
[C---:B------:R-:W-:Y:S01]  /*6cc0*/  SHF.L.U32 R0, R60.reuse, 0x10, RZ ;  /* 0x000000103c007819 */ /* 0x040fe200000006ff */
[----:B------:R-:W-:Y:S01]  /*6cd0*/  FMUL R11, R47, R11 ;  /* 0x0000000b2f0b7220 */ /* 0x000fe20000400000 */
[----:B------:R-:W-:Y:S01]  /*6ce0*/  F2FP.BF16.F32.PACK_AB R53, R7, R3 ;  /* 0x000000030735723e */ /* 0x000fe200000010ff */
[C---:B------:R-:W-:Y:S01]  /*6cf0*/  FFMA R6, R49.reuse, R2, R6 ;  /* 0x0000000231067223 */ /* 0x040fe20000000006 */
[----:B------:R-:W-:Y:S01]  /*6d00*/  LOP3.LUT R2, R60, 0xffff0000, RZ, 0xc0, !PT ;  /* 0xffff00003c027812 */ /* 0x000fe200078ec0ff */
[----:B------:R-:W-:Y:S01]  /*6d10*/  FFMA R11, R49, R32, R11 ;  /* 0x00000020310b7223 */ /* 0x000fe2000000000b */
[----:B------:R-:W-:Y:S01]  /*6d20*/  SHF.L.U32 R3, R61, 0x10, RZ ;  /* 0x000000103d037819 */ /* 0x000fe200000006ff */
[----:B------:R-:W-:Y:S01]  /*6d30*/  FFMA R8, R49, R0, R8 ;  /* 0x0000000031087223 */ /* 0x000fe20000000008 */
[----:B------:R-:W-:Y:S01]  /*6d40*/  LOP3.LUT R0, R61, 0xffff0000, RZ, 0xc0, !PT ;  /* 0xffff00003d007812 */ /* 0x000fe200078ec0ff */
[----:B------:R-:W-:Y:S01]  /*6d50*/  FMUL R9, R47, R13 ;  /* 0x0000000d2f097220 */ /* 0x000fe20000400000 */
[----:B------:R-:W-:Y:S01]  /*6d60*/  F2FP.BF16.F32.PACK_AB R54, R5, R4 ;  /* 0x000000040536723e */ /* 0x000fe200000010ff */
[----:B------:R-:W-:Y:S01]  /*6d70*/  FMUL R10, R47, R14 ;  /* 0x0000000e2f0a7220 */ /* 0x000fe20000400000 */
[----:B------:R-:W-:Y:S01]  /*6d80*/  SHF.L.U32 R4, R77, 0x10, RZ ;  /* 0x000000104d047819 */ /* 0x000fe200000006ff */
[----:B------:R-:W-:Y:S01]  /*6d90*/  FMUL R15, R47, R15 ;  /* 0x0000000f2f0f7220 */ /* 0x000fe20000400000 */
[----:B------:R-:W-:Y:S01]  /*6da0*/  F2FP.BF16.F32.PACK_AB R55, R11, R6 ;  /* 0x000000060b37723e */ /* 0x000fe200000010ff */
[C---:B------:R-:W-:Y:S01]  /*6db0*/  FFMA R9, R49.reuse, R2, R9 ;  /* 0x0000000231097223 */ /* 0x040fe20000000009 */
[C---:B------:R-:W-:Y:S01]  /*6dc0*/  SHF.L.U32 R2, R62.reuse, 0x10, RZ ;  /* 0x000000103e027819 */ /* 0x040fe200000006ff */
[C---:B------:R-:W-:Y:S01]  /*6dd0*/  FFMA R10, R49.reuse, R3, R10 ;  /* 0x00000003310a7223 */ /* 0x040fe2000000000a */
[----:B------:R-:W-:Y:S01]  /*6de0*/  LOP3.LUT R3, R62, 0xffff0000, RZ, 0xc0, !PT ;  /* 0xffff00003e037812 */ /* 0x000fe200078ec0ff */
[----:B------:R-:W-:Y:S01]  /*6df0*/  FFMA R15, R49, R0, R15 ;  /* 0x00000000310f7223 */ /* 0x000fe2000000000f */
[----:B------:R-:W-:Y:S01]  /*6e00*/  SHF.L.U32 R0, R63, 0x10, RZ ;  /* 0x000000103f007819 */ /* 0x000fe200000006ff */
[----:B------:R-:W-:Y:S01]  /*6e10*/  FMUL R13, R47, R17 ;  /* 0x000000112f0d7220 */ /* 0x000fe20000400000 */
[----:B------:R-:W-:Y:S01]  /*6e20*/  F2FP.BF16.F32.PACK_AB R8, R9, R8 ;  /* 0x000000080908723e */ /* 0x000fe200000010ff */
[----:B------:R-:W-:Y:S01]  /*6e30*/  FMUL R14, R47, R18 ;  /* 0x000000122f0e7220 */ /* 0x000fe20000400000 */
[----:B------:R-:W-:Y:S01]  /*6e40*/  LOP3.LUT R5, R79, 0xffff0000, RZ, 0xc0, !PT ;  /* 0xffff00004f057812 */ /* 0x000fe200078ec0ff */
[----:B------:R-:W-:Y:S01]  /*6e50*/  FFMA R12, R49, R2, R12 ;  /* 0x00000002310c7223 */ /* 0x000fe2000000000c */
[----:B------:R-:W-:Y:S01]  /*6e60*/  LOP3.LUT R2, R63, 0xffff0000, RZ, 0xc0, !PT ;  /* 0xffff00003f027812 */ /* 0x000fe200078ec0ff */
[----:B------:R-:W-:Y:S01]  /*6e70*/  FFMA R13, R49, R3, R13 ;  /* 0x00000003310d7223 */ /* 0x000fe2000000000d */
[----:B------:R-:W-:Y:S01]  /*6e80*/  SHF.L.U32 R3, R69, 0x10, RZ ;  /* 0x0000001045037819 */ /* 0x000fe200000006ff */
[----:B------:R-:W-:Y:S01]  /*6e90*/  FFMA R14, R49, R0, R14 ;  /* 0x00000000310e7223 */ /* 0x000fe2000000000e */
[C---:B------:R-:W-:Y:S01]  /*6ea0*/  SHF.L.U32 R0, R68.reuse, 0x10, RZ ;  /* 0x0000001044007819 */ /* 0x040fe200000006ff */
[----:B------:R-:W-:Y:S01]  /*6eb0*/  FMUL R19, R47, R19 ;  /* 0x000000132f137220 */ /* 0x000fe20000400000 */
[----:B------:R-:W-:Y:S01]  /*6ec0*/  F2FP.BF16.F32.PACK_AB R9, R15, R10 ;  /* 0x0000000a0f09723e */ /* 0x000fe200000010ff */
[----:B------:R-:W-:Y:S01]  /*6ed0*/  FMUL R17, R47, R21 ;  /* 0x000000152f117220 */ /* 0x000fe20000400000 */
[----:B------:R-:W-:Y:S01]  /*6ee0*/  F2FP.BF16.F32.PACK_AB R10, R13, R12 ;  /* 0x0000000c0d0a723e */ /* 0x000fe200000010ff */
[C---:B------:R-:W-:Y:S01]  /*6ef0*/  FFMA R19, R49.reuse, R2, R19 ;  /* 0x0000000231137223 */ /* 0x040fe20000000013 */
[----:B------:R-:W-:Y:S01]  /*6f00*/  LOP3.LUT R2, R68, 0xffff0000, RZ, 0xc0, !PT ;  /* 0xffff000044027812 */ /* 0x000fe200078ec0ff */
[----:B------:R-:W-:Y:S01]  /*6f10*/  FFMA R16, R49, R0, R16 ;  /* 0x0000000031107223 */ /* 0x000fe20000000010 */
[----:B------:R-:W-:Y:S01]  /*6f20*/  LOP3.LUT R0, R69, 0xffff0000, RZ, 0xc0, !PT ;  /* 0xffff000045007812 */ /* 0x000fe200078ec0ff */
[----:B------:R-:W-:Y:S01]  /*6f30*/  FMUL R18, R47, R22 ;  /* 0x000000162f127220 */ /* 0x000fe20000400000 */
[----:B------:R-:W-:Y:S01]  /*6f40*/  F2FP.BF16.F32.PACK_AB R11, R19, R14 ;  /* 0x0000000e130b723e */ /* 0x000fe200000010ff */
[----:B------:R-:W-:Y:S01]  /*6f50*/  FMUL R23, R47, R23 ;  /* 0x000000172f177220 */ /* 0x000fe20000400000 */
[C---:B------:R-:W-:Y:S01]  /*6f60*/  FFMA R17, R49.reuse, R2, R17 ;  /* 0x0000000231117223 */ /* 0x040fe20000000011 */
[C---:B------:R-:W-:Y:S01]  /*6f70*/  SHF.L.U32 R2, R70.reuse, 0x10, RZ ;  /* 0x0000001046027819 */ /* 0x040fe200000006ff */
[----:B------:R-:W-:Y:S01]  /*6f80*/  FFMA R18, R49, R3, R18 ;  /* 0x0000000331127223 */ /* 0x000fe20000000012 */
[----:B------:R-:W-:Y:S01]  /*6f90*/  SHF.L.U32 R3, R71, 0x10, RZ ;  /* 0x0000001047037819 */ /* 0x000fe200000006ff */
[----:B------:R-:W-:Y:S01]  /*6fa0*/  FFMA R23, R49, R0, R23 ;  /* 0x0000000031177223 */ /* 0x000fe20000000017 */
[----:B------:R-:W-:Y:S01]  /*6fb0*/  LOP3.LUT R0, R70, 0xffff0000, RZ, 0xc0, !PT ;  /* 0xffff000046007812 */ /* 0x000fe200078ec0ff */
[----:B------:R-:W-:Y:S01]  /*6fc0*/  FMUL R21, R47, R25 ;  /* 0x000000192f157220 */ /* 0x000fe20000400000 */
[----:B------:R-:W-:Y:S01]  /*6fd0*/  F2FP.BF16.F32.PACK_AB R16, R17, R16 ;  /* 0x000000101110723e */ /* 0x000fe200000010ff */
[----:B------:R-:W-:Y:S01]  /*6fe0*/  FMUL R22, R47, R26 ;  /* 0x0000001a2f167220 */ /* 0x000fe20000400000 */
[----:B------:R-:W-:Y:S01]  /*6ff0*/  F2FP.BF16.F32.PACK_AB R17, R23, R18 ;  /* 0x000000121711723e */ /* 0x000fe200000010ff */
[C---:B------:R-:W-:Y:S01]  /*7000*/  FFMA R20, R49.reuse, R2, R20 ;  /* 0x0000000231147223 */ /* 0x040fe20000000014 */
[C---:B------:R-:W-:Y:S01]  /*7010*/  SHF.L.U32 R2, R76.reuse, 0x10, RZ ;  /* 0x000000104c027819 */ /* 0x040fe200000006ff */
[----:B------:R1:W-:Y:S01]  /*7020*/  STSM.16.M88.4 [R107+0x2400], R52 ;  /* 0x002400346b007844 */ /* 0x0003e20000000200 */
[----:B------:R-:W-:Y:S01]  /*7030*/  FFMA R21, R49, R0, R21 ;  /* 0x0000000031157223 */ /* 0x000fe20000000015 */
[----:B------:R-:W-:Y:S01]  /*7040*/  LOP3.LUT R0, R71, 0xffff0000, RZ, 0xc0, !PT ;  /* 0xffff000047007812 */ /* 0x000fe200078ec0ff */
[----:B------:R-:W-:Y:S01]  /*7050*/  FFMA R22, R49, R3, R22 ;  /* 0x0000000331167223 */ /* 0x000fe20000000016 */
[----:B------:R-:W-:Y:S04]  /*7060*/  LOP3.LUT R3, R76, 0xffff0000, RZ, 0xc0, !PT ;  /* 0xffff00004c037812 */ /* 0x000fe800078ec0ff */
[----:B------:R1:W-:Y:S01]  /*7070*/  STSM.16.M88.4 [R106+0x2400], R8 ;  /* 0x002400086a007844 */ /* 0x0003e20000000200 */
[----:B------:R-:W-:Y:S01]  /*7080*/  F2FP.BF16.F32.PACK_AB R18, R21, R20 ;  /* 0x000000141512723e */ /* 0x000fe200000010ff */
[C---:B------:R-:W-:Y:S01]  /*7090*/  FMUL R27, R47.reuse, R27 ;  /* 0x0000001b2f1b7220 */ /* 0x040fe20000400000 */
[C---:B------:R-:W-:Y:S01]  /*70a0*/  FMUL R25, R47.reuse, R29 ;  /* 0x0000001d2f197220 */ /* 0x040fe20000400000 */
[C---:B------:R-:W-:Y:S01]  /*70b0*/  FMUL R26, R47.reuse, R30 ;  /* 0x0000001e2f1a7220 */ /* 0x040fe20000400000 */
[----:B------:R-:W-:Y:S01]  /*70c0*/  FMUL R31, R47, R31 ;  /* 0x0000001f2f1f7220 */ /* 0x000fe20000400000 */
[----:B------:R-:W-:Y:S01]  /*70d0*/  FFMA R27, R49, R0, R27 ;  /* 0x00000000311b7223 */ /* 0x000fe2000000001b */
[----:B------:R-:W-:Y:S01]  /*70e0*/  LOP3.LUT R0, R77, 0xffff0000, RZ, 0xc0, !PT ;  /* 0xffff00004d007812 */ /* 0x000fe200078ec0ff */
[C---:B------:R-:W-:Y:S01]  /*70f0*/  FFMA R24, R49.reuse, R2, R24 ;  /* 0x0000000231187223 */ /* 0x040fe20000000018 */
[C---:B------:R-:W-:Y:S01]  /*7100*/  FFMA R25, R49.reuse, R3, R25 ;  /* 0x0000000331197223 */ /* 0x040fe20000000019 */
[C---:B------:R-:W-:Y:S01]  /*7110*/  SHF.L.U32 R2, R78.reuse, 0x10, RZ ;  /* 0x000000104e027819 */ /* 0x040fe200000006ff */
[----:B------:R-:W-:Y:S01]  /*7120*/  FFMA R26, R49, R4, R26 ;  /* 0x00000004311a7223 */ /* 0x000fe2000000001a */
[----:B------:R-:W-:Y:S01]  /*7130*/  LOP3.LUT R3, R78, 0xffff0000, RZ, 0xc0, !PT ;  /* 0xffff00004e037812 */ /* 0x000fe200078ec0ff */
[----:B------:R-:W-:Y:S01]  /*7140*/  FMUL R29, R47, R33 ;  /* 0x000000212f1d7220 */ /* 0x000fe20000400000 */
[----:B------:R-:W-:Y:S01]  /*7150*/  SHF.L.U32 R4, R79, 0x10, RZ ;  /* 0x000000104f047819 */ /* 0x000fe200000006ff */
[----:B------:R-:W-:Y:S01]  /*7160*/  FMUL R30, R47, R34 ;  /* 0x000000222f1e7220 */ /* 0x000fe20000400000 */
[----:B------:R-:W-:Y:S01]  /*7170*/  FFMA R31, R49, R0, R31 ;  /* 0x00000000311f7223 */ /* 0x000fe2000000001f */
[----:B------:R-:W-:Y:S01]  /*7180*/  FMUL R35, R47, R35 ;  /* 0x000000232f237220 */ /* 0x000fe20000400000 */
[C---:B------:R-:W-:Y:S01]  /*7190*/  FFMA R28, R49.reuse, R2, R28 ;  /* 0x00000002311c7223 */ /* 0x040fe2000000001c */
[C---:B------:R-:W-:Y:S01]  /*71a0*/  FFMA R29, R49.reuse, R3, R29 ;  /* 0x00000003311d7223 */ /* 0x040fe2000000001d */
[C---:B------:R-:W-:Y:S01]  /*71b0*/  FFMA R30, R49.reuse, R4, R30 ;  /* 0x00000004311e7223 */ /* 0x040fe2000000001e */
[----:B------:R-:W-:Y:S01]  /*71c0*/  FFMA R35, R49, R5, R35 ;  /* 0x0000000531237223 */ /* 0x000fe20000000023 */
[----:B------:R-:W-:Y:S02]  /*71d0*/  F2FP.BF16.F32.PACK_AB R19, R27, R22 ;  /* 0x000000161b13723e */ /* 0x000fe400000010ff */
[----:B------:R-:W-:Y:S02]  /*71e0*/  F2FP.BF16.F32.PACK_AB R24, R25, R24 ;  /* 0x000000181918723e */ /* 0x000fe400000010ff */
[----:B------:R-:W-:Y:S01]  /*71f0*/  F2FP.BF16.F32.PACK_AB R25, R31, R26 ;  /* 0x0000001a1f19723e */ /* 0x000fe200000010ff */
[----:B------:R1:W-:Y:S01]  /*7200*/  STSM.16.M88.4 [R108+0x2000], R16 ;  /* 0x002000106c007844 */ /* 0x0003e20000000200 */
[----:B------:R-:W-:Y:S02]  /*7210*/  F2FP.BF16.F32.PACK_AB R26, R29, R28 ;  /* 0x0000001c1d1a723e */ /* 0x000fe400000010ff */
[----:B------:R-:W-:Y:S02]  /*7220*/  F2FP.BF16.F32.PACK_AB R27, R35, R30 ;  /* 0x0000001e231b723e */ /* 0x000fe400000010ff */
[----:B------:R-:W-:Y:S02]  /*7230*/  LEA R0, R65, UR48, 0x3 ;  /* 0x0000003041007c11 */ /* 0x000fe4000f8e18ff */
[----:B------:R-:W-:Y:S01]  /*7240*/  @P6 SHF.L.U32 R2, R98, 0x1f, RZ ;  /* 0x0000001f62026819 */ /* 0x000fe200000006ff */
[----:B------:R1:W-:Y:S01]  /*7250*/  STSM.16.M88.4 [R109+0x2000], R24 ;  /* 0x002000186d007844 */ /* 0x0003e20000000200 */
        /* <DEDUP_REMOVED lines=8> */
[----:B------:R-:W-:Y:S02]  /*72e0*/  UIADD3 UR8, UP0, UPT, UR52, 0x680, URZ ;  /* 0x0000068034087890 */ /* 0x000fe4000ff1e0ff */
[----:B------:R-:W-:Y:S02]  /*72f0*/  UIADD3 UR5, UPT, UPT, UR41, 0x40, URZ ;  /* 0x0000004029057890 */ /* 0x000fe4000fffe0ff */
[----:B------:R-:W-:Y:S02]  /*7300*/  UIADD3 UR4, UPT, UPT, UR48, 0x2400, URZ ;  /* 0x0000240030047890 */ /* 0x000fe4000fffe0ff */
[----:B------:R-:W-:Y:S01]  /*7310*/  UIADD3.X UR9, UPT, UPT, URZ, UR53, URZ, UP0, !UPT ;  /* 0x00000035ff097290 */ /* 0x000fe200087fe4ff */
[----:B------:R-:W-:Y:S01]  /*7320*/  UMOV UR6, UR42 ;  /* 0x0000002a00067c82 */ /* 0x000fe20008000000 */
[----:B------:R-:W-:Y:S07]  /*7330*/  UMOV UR7, UR36 ;  /* 0x0000002400077c82 */ /* 0x000fee0008000000 */
[----:B------:R2:W-:Y:S01]  /*7340*/  UTMASTG.3D [UR4], [UR8] ;  /* 0x00000004080073b5 */ /* 0x0005e20008010000 */
[----:B------:R0:W-:Y:S01]  /*7350*/  UTMACMDFLUSH ;  /* 0x00000000000079b7 */ /* 0x0001e20000000000 */
[----:B--2---:R-:W-:Y:S04]  /*7360*/  DEPBAR.LE SB0, 0x1 ;  /* 0x000080400000791a */ /* 0x004fe80000000000 */
.L_x_106:
[----:B------:R-:W-:Y:S05]  /*7370*/  BSYNC.RECONVERGENT B0 ;  /* 0x0000000000007941 */ /* 0x000fea0003800200 */
.L_x_105:
[----:B------:R-:W-:Y:S01]  /*7380*/  BAR.SYNC.DEFER_BLOCKING 0x1, 0x80 ;  /* 0x0042000000007b1d */ /* 0x000fe20000010000 */
[----:B------:R-:W-:Y:S04]  /*7390*/  UIADD3 UR40, UPT, UPT, UR51, 0x1, URZ ;  /* 0x0000000133287890 */ /* 0x000fe8000fffe0ff */
[----:B------:R-:W-:Y:S04]  /*73a0*/  UISETP.NE.AND UP0, UPT, UR40, 0x4, UPT ;  /* 0x000000042800788c */ /* 0x000fe8000bf05270 */
[----:B------:R-:W-:Y:S01]  /*73b0*/  USEL UR40, UR40, URZ, UP0 ;  /* 0x000000ff28287287 */ /* 0x000fe20008000000 */
[----:B------:R2:W-:Y:S01]  /*73c0*/  @P6 SYNCS.ARRIVE.TRANS64.RED.A1T0 RZ, [R74+URZ], RZ ;  /* 0x000000ff4aff69a7 */ /* 0x0005e200081004ff */
[----:B------:R-:W-:Y:S01]  /*73d0*/  BSSY B1, `(.L_x_107) ;  /* 0x0000018000017945 */ /* 0x000fe20003800000 */
[----:B------:R-:W3:Y:S02]  /*73e0*/  @P6 SYNCS.PHASECHK.TRANS64.TRYWAIT P0, [R0+URZ+0x20], R2 ;  /* 0x00002002000065a7 */ /* 0x000ee400080011ff */
[----:B---3--:R-:W-:Y:S01]  /*73f0*/  @P6 SEL R67, RZ, 0x1, !P0 ;  /* 0x00000001ff436807 */ /* 0x008fe20004000000 */
[----:B--2---:R-:W-:Y:S06]  /*7400*/  @!P6 BRA `(.L_x_108) ;  /* 0x000000000050e947 */ /* 0x004fec0003800000 */
        /* <DEDUP_REMOVED lines=8> */
[----:B------:R-:W-:Y:S04]  /*7490*/  SHF.L.U32 R5, R98, 0x1f, RZ ;  /* 0x0000001f62057819 */ /* 0x000fe800000006ff */
[----:B------:R-:W2:Y:S02]  /*74a0*/  SYNCS.PHASECHK.TRANS64.TRYWAIT P0, [R0+URZ+0x20], R5 ;  /* 0x00002005000075a7 */ /* 0x000ea400080011ff */
[----:B--2---:R-:W-:Y:S05]  /*74b0*/  @!P0 BRA `(.L_x_111) ;  /* 0x0000002400408947 */ /* 0x004fea0003800000 */
.L_x_110:
[----:B------:R-:W-:Y:S05]  /*74c0*/  BSYNC B0 ;  /* 0x0000000000007941 */ /* 0x000fea0003800000 */
.L_x_109:
[----:B------:R-:W-:Y:S02]  /*74d0*/  ISETP.NE.AND P0, PT, R72, RZ, PT ;  /* 0x000000ff4800720c */ /* 0x000fe40003f05270 */
[----:B------:R-:W-:Y:S11]  /*74e0*/  IADD3 R65, PT, PT, R65, 0x1, RZ ;  /* 0x0000000141417810 */ /* 0x000ff60007ffe0ff */
[----:B--2---:R-:W-:Y:S01]  /*74f0*/  @P0 IMAD.IADD R0, R99, 0x1, R2 ;  /* 0x0000000163000824 */ /* 0x004fe200078e0202 */
[----:B------:R-:W-:Y:S05]  /*7500*/  @P0 WARPSYNC.ALL ;  /* 0x0000000000000948 */ /* 0x000fea0003800000 */
[----:B------:R2:W3:Y:S04]  /*7510*/  @P0 LDSM.16.M88.4 R56, [R4+UR48+0x400] ;  /* 0x000400300438083b */ /* 0x0004e80008000200 */
[----:B------:R2:W4:Y:S04]  /*7520*/  @P0 LDSM.16.M88.4 R60, [R3+0x400] ;  /* 0x00040000033c083b */ /* 0x0005280000000200 */
[----:B------:R2:W1:Y:S04]  /*7530*/  @P0 LDSM.16.M88.4 R68, [R2+0x400] ;  /* 0x000400000244083b */ /* 0x0004680000000200 */
[----:B------:R2:W1:Y:S02]  /*7540*/  @P0 LDSM.16.M88.4 R76, [R0+0x400] ;  /* 0x00040000004c083b */ /* 0x0004640000000200 */
.L_x_108:
[----:B------:R-:W-:Y:S05]  /*7550*/  BSYNC B1 ;  /* 0x0000000000017941 */ /* 0x000fea0003800000 */
.L_x_107:
[----:B--2---:R-:W-:Y:S05]  /*7560*/  VIADD R0, R48, 0x80 ;  /* 0x0000008030007836 */ /* 0x004fea0000000000 */
        /* <DEDUP_REMOVED lines=20> */
.L_x_112:
[----:B------:R-:W-:Y:S01]  /*76b0*/  ISETP.NE.AND P6, PT, R105, RZ, PT ;  /* 0x000000ff6900720c */ /* 0x000fe20003fc5270 */
[----:B------:R-:W-:Y:S05]  /*76c0*/  WARPSYNC.ALL ;  /* 0x0000000000007948 */ /* 0x000fea0003800000 */
[----:B------:R-:W-:Y:S01]  /*76d0*/  R2UR UR4, R48 ;  /* 0x00000000300472ca */ /* 0x000fe200000e0000 */
[----:B------:R-:W-:Y:S01]  /*76e0*/  BSSY.RECONVERGENT B0, `(.L_x_113) ;  /* 0x000008f000007945 */ /* 0x000fe20003800200 */
[----:B------:R-:W-:Y:S02]  /*76f0*/  MOV R50, UR40 ;  /* 0x0000002800327c02 */ /* 0x000fe40008000f00 */
[----:B---3--:R-:W-:Y:S02]  /*7700*/  SHF.L.U32 R3, R56, 0x10, RZ ;  /* 0x0000001038037819 */ /* 0x008fe400000006ff */
        /* <DEDUP_REMOVED lines=33> */
[C---:B----4-:R-:W-:Y:S01]  /*7920*/  SHF.L.U32 R0, R60.reuse, 0x10, RZ ;  /* 0x000000103c007819 */ /* 0x050fe200000006ff */
        /* <DEDUP_REMOVED lines=106> */
.L_x_114:
[----:B------:R-:W-:Y:S05]  /*7fd0*/  BSYNC.RECONVERGENT B0 ;  /* 0x0000000000007941 */ /* 0x000fea0003800200 */
.L_x_113:
        /* <DEDUP_REMOVED lines=20> */
.L_x_118:
[----:B------:R-:W-:Y:S05]  /*8120*/  BSYNC B0 ;  /* 0x0000000000007941 */ /* 0x000fea0003800000 */
.L_x_117:
[----:B------:R-:W-:Y:S11]  /*8130*/  ISETP.NE.AND P0, PT, R72, RZ, PT ;  /* 0x000000ff4800720c */ /* 0x000ff60003f05270 */
[----:B------:R-:W-:Y:S02]  /*8140*/  @!UPT UIADD3 URZ, UPT, UPT, URZ, URZ, URZ ;  /* 0x000000fffffff290 */ /* 0x000fe4000fffe0ff */
[----:B--2---:R-:W-:Y:S01]  /*8150*/  @P0 IADD3 R0, PT, PT, R99, R73, RZ ;  /* 0x0000004963000210 */ /* 0x004fe20007ffe0ff */
[----:B------:R-:W-:Y:S05]  /*8160*/  @P0 WARPSYNC.ALL ;  /* 0x0000000000000948 */ /* 0x000fea0003800000 */
[----:B------:R2:W3:Y:S04]  /*8170*/  @P0 LDSM.16.M88.4 R56, [R65+UR48+0x400] ;  /* 0x000400304138083b */ /* 0x0004e80008000200 */
[----:B------:R2:W4:Y:S04]  /*8180*/  @P0 LDSM.16.M88.4 R60, [R3+0x400] ;  /* 0x00040000033c083b */ /* 0x0005280000000200 */
[----:B------:R2:W1:Y:S04]  /*8190*/  @P0 LDSM.16.M88.4 R68, [R73+0x400] ;  /* 0x000400004944083b */ /* 0x0004680000000200 */
[----:B------:R2:W1:Y:S02]  /*81a0*/  @P0 LDSM.16.M88.4 R76, [R0+0x400] ;  /* 0x00040000004c083b */ /* 0x0004640000000200 */
.L_x_116:
[----:B------:R-:W-:Y:S05]  /*81b0*/  BSYNC B1 ;  /* 0x0000000000017941 */ /* 0x000fea0003800000 */
.L_x_115:
        /* <DEDUP_REMOVED lines=21> */
.L_x_120:
[----:B------:R-:W-:Y:S01]  /*8310*/  ISETP.NE.AND P0, PT, R101, RZ, PT ;  /* 0x000000ff6500720c */ /* 0x000fe20003f05270 */
[----:B------:R-:W-:Y:S05]  /*8320*/  WARPSYNC.ALL ;  /* 0x0000000000007948 */ /* 0x000fea0003800000 */
[----:B------:R-:W-:Y:S01]  /*8330*/  R2UR UR4, R48 ;  /* 0x00000000300472ca */ /* 0x000fe200000e0000 */
[----:B------:R-:W-:Y:S01]  /*8340*/  BSSY.RECONVERGENT B0, `(.L_x_121) ;  /* 0x000008c000007945 */ /* 0x000fe20003800200 */
[C---:B---3--:R-:W-:Y:S02]  /*8350*/  SHF.L.U32 R0, R56.reuse, 0x10, RZ ;  /* 0x0000001038007819 */ /* 0x048fe400000006ff */
[----:B------:R-:W-:Y:S02]  /*8360*/  LOP3.LUT R2, R56, 0xffff0000, RZ, 0xc0, !PT ;  /* 0xffff000038027812 */ /* 0x000fe400078ec0ff */
[C---:B------:R-:W-:Y:S02]  /*8370*/  SHF.L.U32 R3, R57.reuse, 0x10, RZ ;  /* 0x0000001039037819 */ /* 0x040fe400000006ff */
[----:B------:R-:W-:Y:S02]  /*8380*/  LOP3.LUT R48, R57, 0xffff0000, RZ, 0xc0, !PT ;  /* 0xffff000039307812 */ /* 0x000fe400078ec0ff */
[C---:B------:R-:W-:Y:S02]  /*8390*/  SHF.L.U32 R50, R58.reuse, 0x10, RZ ;  /* 0x000000103a327819 */ /* 0x040fe400000006ff */
[----:B------:R-:W-:Y:S01]  /*83a0*/  LOP3.LUT R51, R58, 0xffff0000, RZ, 0xc0, !PT ;  /* 0xffff00003a337812 */ /* 0x000fe200078ec0ff */
[----:B-1----:R-:W1:Y:S01]  /*83b0*/  LDTM.16dp256bit.x8 R4, tmem[UR4+0xc0] ;  /* 0x0000c004000479ee */ /* 0x002e6200081a0000 */
[C---:B------:R-:W-:Y:S01]  /*83c0*/  SHF.L.U32 R52, R59.reuse, 0x10, RZ ;  /* 0x000000103b347819 */ /* 0x040fe200000006ff */
[----:B------:R-:W-:Y:S01]  /*83d0*/  NOP ;  /* 0x0000000000007918 */ /* 0x000fe20000000000 */
[----:B------:R-:W-:Y:S02]  /*83e0*/  LOP3.LUT R53, R59, 0xffff0000, RZ, 0xc0, !PT ;  /* 0xffff00003b357812 */ /* 0x000fe400078ec0ff */
[----:B------:R-:W-:Y:S02]  /*83f0*/  R2UR UR5, R64 ;  /* 0x00000000400572ca */ /* 0x000fe400000e0000 */
[C---:B----4-:R-:W-:Y:S02]  /*8400*/  SHF.L.U32 R54, R60.reuse, 0x10, RZ ;  /* 0x000000103c367819 */ /* 0x050fe400000006ff */
[----:B------:R-:W-:Y:S02]  /*8410*/  LOP3.LUT R55, R60, 0xffff0000, RZ, 0xc0, !PT ;  /* 0xffff00003c377812 */ /* 0x000fe400078ec0ff */
[C---:B------:R-:W-:Y:S02]  /*8420*/  SHF.L.U32 R56, R61.reuse, 0x10, RZ ;  /* 0x000000103d387819 */ /* 0x040fe400000006ff */
[----:B------:R-:W-:Y:S02]  /*8430*/  LOP3.LUT R57, R61, 0xffff0000, RZ, 0xc0, !PT ;  /* 0xffff00003d397812 */ /* 0x000fe400078ec0ff */
[C---:B------:R-:W-:Y:S02]  /*8440*/  SHF.L.U32 R58, R62.reuse, 0x10, RZ ;  /* 0x000000103e3a7819 */ /* 0x040fe400000006ff */
[----:B------:R-:W-:Y:S01]  /*8450*/  LOP3.LUT R59, R62, 0xffff0000, RZ, 0xc0, !PT ;  /* 0xffff00003e3b7812 */ /* 0x000fe200078ec0ff */
[----:B------:R-:W-:Y:S01]  /*8460*/  UIADD3 UR5, UPT, UPT, UR5, 0xb0, URZ ;  /* 0x000000b005057890 */ /* 0x000fe2000fffe0ff */
[C---:B------:R-:W-:Y:S02]  /*8470*/  SHF.L.U32 R60, R63.reuse, 0x10, RZ ;  /* 0x000000103f3c7819 */ /* 0x040fe400000006ff */
[----:B------:R-:W-:Y:S01]  /*8480*/  LOP3.LUT R61, R63, 0xffff0000, RZ, 0xc0, !PT ;  /* 0xffff00003f3d7812 */ /* 0x000fe200078ec0ff */
[----:B------:R-:W-:Y:S01]  /*8490*/  UPRMT UR5, UR37, 0x654, UR5 ;  /* 0x0000065425057896 */ /* 0x000fe20008000005 */
[C---:B------:R-:W-:Y:S01]  /*84a0*/  SHF.L.U32 R62, R68.reuse, 0x10, RZ ;  /* 0x00000010443e7819 */ /* 0x040fe200000006ff */
[C---:B-1----:R-:W-:Y:S01]  /*84b0*/  FMUL R4, R47.reuse, R4 ;  /* 0x000000042f047220 */ /* 0x042fe20000400000 */
[C---:B------:R-:W-:Y:S01]  /*84c0*/  FMUL R5, R47.reuse, R5 ;  /* 0x000000052f057220 */ /* 0x040fe20000400000 */
[----:B------:R-:W-:Y:S01]  /*84d0*/  FMUL R6, R47, R6 ;  /* 0x000000062f067220 */ /* 0x000fe20000400000 */
[----:B------:R-:W-:Y:S01]  /*84e0*/  LOP3.LUT R63, R68, 0xffff0000, RZ, 0xc0, !PT ;  /* 0xffff0000443f7812 */ /* 0x000fe200078ec0ff */
[C---:B------:R-:W-:Y:S01]  /*84f0*/  FFMA R4, R49.reuse, R0, R4 ;  /* 0x0000000031047223 */ /* 0x040fe20000000004 */
[----:B------:R-:W-:Y:S01]  /*8500*/  FFMA R5, R49, R2, R5 ;  /* 0x0000000231057223 */ /* 0x000fe20000000005 */
[----:B------:R-:W-:Y:S01]  /*8510*/  SHF.L.U32 R64, R69, 0x10, RZ ;  /* 0x0000001045407819 */ /* 0x000fe200000006ff */
[----:B------:R-:W-:Y:S01]  /*8520*/  SYNCS.ARRIVE.TRANS64.RED.A1T0 RZ, [UR5], RZ ;  /* 0x000000ffffff79a7 */ /* 0x000fe20008100405 */
[----:B------:R-:W-:Y:S01]  /*8530*/  FFMA R6, R49, R3, R6 ;  /* 0x0000000331067223 */ /* 0x000fe20000000006 */
[----:B------:R-:W-:Y:S01]  /*8540*/  FMUL R7, R47, R7 ;  /* 0x000000072f077220 */ /* 0x000fe20000400000 */
[----:B------:R-:W-:Y:S01]  /*8550*/  LOP3.LUT R65, R69, 0xffff0000, RZ, 0xc0, !PT ;  /* 0xffff000045417812 */ /* 0x000fe200078ec0ff */
[----:B------:R-:W-:Y:S01]  /*8560*/  FMUL R8, R47, R8 ;  /* 0x000000082f087220 */ /* 0x000fe20000400000 */
[----:B------:R-:W-:Y:S01]  /*8570*/  F2FP.BF16.F32.PACK_AB R4, R5, R4 ;  /* 0x000000040504723e */ /* 0x000fe200000010ff */
[----:B------:R-:W-:Y:S01]  /*8580*/  FFMA R7, R49, R48, R7 ;  /* 0x0000003031077223 */ /* 0x000fe20000000007 */
[----:B------:R-:W-:Y:S01]  /*8590*/  FMUL R9, R47, R9 ;  /* 0x000000092f097220 */ /* 0x000fe20000400000 */
[----:B------:R-:W-:Y:S01]  /*85a0*/  FFMA R8, R49, R50, R8 ;  /* 0x0000003231087223 */ /* 0x000fe20000000008 */
[C---:B------:R-:W-:Y:S01]  /*85b0*/  SHF.L.U32 R66, R70.reuse, 0x10, RZ ;  /* 0x0000001046427819 */ /* 0x040fe200000006ff */
[----:B------:R-:W-:Y:S01]  /*85c0*/  FMUL R0, R47, R10 ;  /* 0x0000000a2f007220 */ /* 0x000fe20000400000 */
[----:B------:R-:W-:Y:S01]  /*85d0*/  F2FP.BF16.F32.PACK_AB R5, R7, R6 ;  /* 0x000000060705723e */ /* 0x000fe200000010ff */
[----:B------:R-:W-:Y:S01]  /*85e0*/  FFMA R9, R49, R51, R9 ;  /* 0x0000003331097223 */ /* 0x000fe20000000009 */
[----:B------:R-:W-:Y:S01]  /*85f0*/  FMUL R2, R47, R11 ;  /* 0x0000000b2f027220 */ /* 0x000fe20000400000 */
[----:B------:R-:W-:Y:S01]  /*8600*/  FFMA R0, R49, R52, R0 ;  /* 0x0000003431007223 */ /* 0x000fe20000000000 */
[----:B------:R-:W-:Y:S01]  /*8610*/  LOP3.LUT R67, R70, 0xffff0000, RZ, 0xc0, !PT ;  /* 0xffff000046437812 */ /* 0x000fe200078ec0ff */
[----:B------:R-:W-:Y:S01]  /*8620*/  FMUL R3, R47, R12 ;  /* 0x0000000c2f037220 */ /* 0x000fe20000400000 */
[----:B------:R-:W-:Y:S01]  /*8630*/  F2FP.BF16.F32.PACK_AB R6, R9, R8 ;  /* 0x000000080906723e */ /* 0x000fe200000010ff */
[----:B------:R-:W-:Y:S01]  /*8640*/  FFMA R2, R49, R53, R2 ;  /* 0x0000003531027223 */ /* 0x000fe20000000002 */
[----:B------:R-:W-:Y:S01]  /*8650*/  FMUL R10, R47, R13 ;  /* 0x0000000d2f0a7220 */ /* 0x000fe20000400000 */
[----:B------:R-:W-:Y:S01]  /*8660*/  FFMA R3, R49, R54, R3 ;  /* 0x0000003631037223 */ /* 0x000fe20000000003 */
[----:B------:R-:W-:Y:S01]  /*8670*/  SHF.L.U32 R68, R71, 0x10, RZ ;  /* 0x0000001047447819 */ /* 0x000fe200000006ff */
[----:B------:R-:W-:Y:S01]  /*8680*/  FMUL R11, R47, R14 ;  /* 0x0000000e2f0b7220 */ /* 0x000fe20000400000 */
[----:B------:R-:W-:Y:S01]  /*8690*/  F2FP.BF16.F32.PACK_AB R7, R2, R0 ;  /* 0x000000000207723e */ /* 0x000fe200000010ff */
[----:B------:R-:W-:Y:S01]  /*86a0*/  FFMA R10, R49, R55, R10 ;  /* 0x00000037310a7223 */ /* 0x000fe2000000000a */
[----:B------:R-:W-:Y:S01]  /*86b0*/  FMUL R15, R47, R15 ;  /* 0x0000000f2f0f7220 */ /* 0x000fe20000400000 */
[----:B------:R-:W-:Y:S01]  /*86c0*/  FFMA R11, R49, R56, R11 ;  /* 0x00000038310b7223 */ /* 0x000fe2000000000b */
[----:B------:R-:W-:Y:S01]  /*86d0*/  LOP3.LUT R69, R71, 0xffff0000, RZ, 0xc0, !PT ;  /* 0xffff000047457812 */ /* 0x000fe200078ec0ff */
[----:B------:R1:W-:Y:S01]  /*86e0*/  STSM.16.M88.4 [R107+0x6400], R4 ;  /* 0x006400046b007844 */ /* 0x0003e20000000200 */
[----:B------:R-:W-:Y:S01]  /*86f0*/  F2FP.BF16.F32.PACK_AB R8, R10, R3 ;  /* 0x000000030a08723e */ /* 0x000fe200000010ff */
[----:B------:R-:W-:Y:S01]  /*8700*/  FFMA R15, R49, R57, R15 ;  /* 0x00000039310f7223 */ /* 0x000fe2000000000f */
[C---:B------:R-:W-:Y:S01]  /*8710*/  FMUL R12, R47.reuse, R16 ;  /* 0x000000102f0c7220 */ /* 0x040fe20000400000 */
[C---:B------:R-:W-:Y:S01]  /*8720*/  FMUL R13, R47.reuse, R17 ;  /* 0x000000112f0d7220 */ /* 0x040fe20000400000 */
[----:B------:R-:W-:Y:S01]  /*8730*/  FMUL R14, R47, R18 ;  /* 0x000000122f0e7220 */ /* 0x000fe20000400000 */
[C---:B------:R-:W-:Y:S01]  /*8740*/  SHF.L.U32 R70, R76.reuse, 0x10, RZ ;  /* 0x000000104c467819 */ /* 0x040fe200000006ff */
[----:B------:R-:W-:Y:S01]  /*8750*/  FFMA R12, R49, R58, R12 ;  /* 0x0000003a310c7223 */ /* 0x000fe2000000000c */
[----:B------:R-:W-:Y:S01]  /*8760*/  F2FP.BF16.F32.PACK_AB R9, R15, R11 ;  /* 0x0000000b0f09723e */ /* 0x000fe200000010ff */
[C---:B------:R-:W-:Y:S01]  /*8770*/  FFMA R13, R49.reuse, R59, R13 ;  /* 0x0000003b310d7223 */ /* 0x040fe2000000000d */
[----:B------:R-:W-:Y:S01]  /*8780*/  FFMA R14, R49, R60, R14 ;  /* 0x0000003c310e7223 */ /* 0x000fe2000000000e */
[C---:B------:R-:W-:Y:S01]  /*8790*/  FMUL R19, R47.reuse, R19 ;  /* 0x000000132f137220 */ /* 0x040fe20000400000 */
        /* <DEDUP_REMOVED lines=22> */
[----:B------:R-:W-:Y:S01]  /*8900*/  FFMA R21, R49, R67, R21 ;  /* 0x0000004331157223 */ /* 0x000fe20000000015 */
[C---:B------:R-:W-:Y:S01]  /*8910*/  FMUL R27, R47.reuse, R27 ;  /* 0x0000001b2f1b7220 */ /* 0x040fe20000400000 */
[C---:B------:R-:W-:Y:S01]  /*8920*/  FMUL R24, R47.reuse, R28 ;  /* 0x0000001c2f187220 */ /* 0x040fe20000400000 */
[----:B------:R-:W-:Y:S01]  /*8930*/  FMUL R25, R47, R29 ;  /* 0x0000001d2f197220 */ /* 0x000fe20000400000 */
[----:B------:R-:W-:Y:S01]  /*8940*/  FFMA R22, R49, R68, R22 ;  /* 0x0000004431167223 */ /* 0x000fe20000000016 */
[----:B------:R-:W-:Y:S01]  /*8950*/  FMUL R26, R47, R30 ;  /* 0x0000001e2f1a7220 */ /* 0x000fe20000400000 */
[----:B------:R-:W-:Y:S01]  /*8960*/  FFMA R27, R49, R69, R27 ;  /* 0x00000045311b7223 */ /* 0x000fe2000000001b */
[----:B------:R-:W-:Y:S01]  /*8970*/  FMUL R31, R47, R31 ;  /* 0x0000001f2f1f7220 */ /* 0x000fe20000400000 */
[----:B------:R-:W-:Y:S01]  /*8980*/  FFMA R24, R49, R70, R24 ;  /* 0x0000004631187223 */ /* 0x000fe20000000018 */
[----:B------:R-:W-:Y:S01]  /*8990*/  LOP3.LUT R75, R78, 0xffff0000, RZ, 0xc0, !PT ;  /* 0xffff00004e4b7812 */ /* 0x000fe200078ec0ff */
[----:B------:R-:W-:Y:S01]  /*89a0*/  FMUL R28, R47, R32 ;  /* 0x000000202f1c7220 */ /* 0x000fe20000400000 */
[----:B------:R-:W-:Y:S01]  /*89b0*/  FFMA R25, R49, R71, R25 ;  /* 0x0000004731197223 */ /* 0x000fe20000000019 */
[----:B------:R-:W-:Y:S01]  /*89c0*/  SHF.L.U32 R76, R79, 0x10, RZ ;  /* 0x000000104f4c7819 */ /* 0x000fe200000006ff */
[----:B------:R-:W-:Y:S01]  /*89d0*/  FMUL R29, R47, R33 ;  /* 0x000000212f1d7220 */ /* 0x000fe20000400000 */
[----:B------:R-:W-:Y:S01]  /*89e0*/  FFMA R26, R49, R72, R26 ;  /* 0x00000048311a7223 */ /* 0x000fe2000000001a */
[----:B------:R-:W-:Y:S01]  /*89f0*/  LOP3.LUT R77, R79, 0xffff0000, RZ, 0xc0, !PT ;  /* 0xffff00004f4d7812 */ /* 0x000fe200078ec0ff */
        /* <DEDUP_REMOVED lines=9> */
[----:B------:R-:W-:Y:S02]  /*8a90*/  F2FP.BF16.F32.PACK_AB R24, R25, R24 ;  /* 0x000000181918723e */ /* 0x000fe400000010ff */
[----:B------:R-:W-:Y:S01]  /*8aa0*/  F2FP.BF16.F32.PACK_AB R25, R31, R26 ;  /* 0x0000001a1f19723e */ /* 0x000fe200000010ff */
[----:B------:R1:W-:Y:S01]  /*8ab0*/  STSM.16.M88.4 [R108+0x6000], R16 ;  /* 0x006000106c007844 */ /* 0x0003e20000000200 */
[----:B------:R-:W-:Y:S02]  /*8ac0*/  F2FP.BF16.F32.PACK_AB R26, R29, R28 ;  /* 0x0000001c1d1a723e */ /* 0x000fe400000010ff */
[----:B------:R-:W-:Y:S05]  /*8ad0*/  F2FP.BF16.F32.PACK_AB R27, R35, R30 ;  /* 0x0000001e231b723e */ /* 0x000fea00000010ff */
        /* <DEDUP_REMOVED lines=18> */
.L_x_122:
[----:B------:R-:W-:Y:S05]  /*8c00*/  BSYNC.RECONVERGENT B0 ;  /* 0x0000000000007941 */ /* 0x000fea0003800200 */
.L_x_121:
[----:B------:R-:W-:Y:S01]  /*8c10*/  BAR.SYNC.DEFER_BLOCKING 0x1, 0x80 ;  /* 0x0042000000007b1d */ /* 0x000fe20000010000 */
[----:B------:R-:W-:Y:S01]  /*8c20*/  UISETP.NE.AND UP0, UPT, UR49, -0x4, UPT ;  /* 0xfffffffc3100788c */ /* 0x000fe2000bf05270 */
[----:B------:R-:W-:Y:S08]  /*8c30*/  IADD3 R45, PT, PT, R45, 0x1, RZ ;  /* 0x000000012d2d7810 */ /* 0x000ff00007ffe0ff */
[----:B------:R-:W-:Y:S05]  /*8c40*/  BRA.U !UP0, `(.L_x_123) ;  /* 0x0000000108287547 */ /* 0x000fea000b800000 */
[----:B------:R-:W-:Y:S01]  /*8c50*/  ISETP.NE.AND P0, PT, R105, RZ, PT ;  /* 0x000000ff6900720c */ /* 0x000fe20003f05270 */
[----:B------:R-:W-:Y:S01]  /*8c60*/  IMAD.U32 R2, RZ, RZ, UR51 ;  /* 0x00000033ff027e24 */ /* 0x000fe2000f8e00ff */
[----:B------:R-:W-:Y:S01]  /*8c70*/  UIADD3 UR51, UPT, UPT, UR51, 0x1, URZ ;  /* 0x0000000133337890 */ /* 0x000fe2000fffe0ff */
[----:B------:R-:W-:Y:S03]  /*8c80*/  IMAD.U32 R0, RZ, RZ, UR37 ;  /* 0x00000025ff007e24 */ /* 0x000fe6000f8e00ff */
[----:B------:R-:W-:Y:S04]  /*8c90*/  UISETP.NE.AND UP0, UPT, UR51, 0x4, UPT ;  /* 0x000000043300788c */ /* 0x000fe8000bf05270 */
[----:B------:R-:W-:Y:S03]  /*8ca0*/  USEL UR51, UR51, URZ, UP0 ;  /* 0x000000ff33337287 */ /* 0x000fe60008000000 */
[----:B------:R-:W-:Y:S05]  /*8cb0*/  @P0 LEA R2, R2, UR48, 0x3 ;  /* 0x0000003002020c11 */ /* 0x000fea000f8e18ff */
[----:B------:R-:W-:Y:S05]  /*8cc0*/  @P0 VIADD R2, R2, 0x40 ;  /* 0x0000004002020836 */ /* 0x000fea0000000000 */
[----:B------:R-:W-:Y:S04]  /*8cd0*/  @P0 PRMT R0, R0, 0x654, R2 ;  /* 0x0000065400000816 */ /* 0x000fe80000000002 */
[----:B------:R2:W-:Y:S03]  /*8ce0*/  @P0 SYNCS.ARRIVE.TRANS64.RED.A1T0 RZ, [R0+URZ], RZ ;  /* 0x000000ff00ff09a7 */ /* 0x0005e600081004ff */
.L_x_123:
[----:B------:R-:W-:Y:S01]  /*8cf0*/  ISETP.NE.AND P2, PT, R102, RZ, PT ;  /* 0x000000ff6600720c */ /* 0x000fe20003f45270 */
[----:B------:R-:W-:Y:S01]  /*8d00*/  UIADD3 UR49, UPT, UPT, UR49, 0x4, URZ ;  /* 0x0000000431317890 */ /* 0x000fe2000fffe0ff */
[----:B------:R-:W-:Y:S01]  /*8d10*/  ISETP.NE.AND P0, PT, R104, 0x2, PT ;  /* 0x000000026800780c */ /* 0x000fe20003f05270 */
[----:B------:R-:W-:Y:S01]  /*8d20*/  IMAD.IADD R14, R43, 0x1, R86 ;  /* 0x000000012b0e7824 */ /* 0x000fe200078e0256 */
[----:B------:R-:W-:Y:S01]  /*8d30*/  ISETP.NE.AND P1, PT, R45, 0x4, PT ;  /* 0x000000042d00780c */ /* 0x000fe20003f25270 */
[----:B------:R-:W-:Y:S01]  /*8d40*/  IMAD.IADD R15, R44, 0x1, R87 ;  /* 0x000000012c0f7824 */ /* 0x000fe200078e0257 */
[----:B------:R-:W-:Y:S02]  /*8d50*/  SEL R2, RZ, 0x1, P0 ;  /* 0x00000001ff027807 */ /* 0x000fe40000000000 */
[----:B--2---:R-:W-:Y:S02]  /*8d60*/  SEL R0, RZ, 0x1, P1 ;  /* 0x00000001ff007807 */ /* 0x004fe40000800000 */
[----:B------:R-:W-:Y:S02]  /*8d70*/  LOP3.LUT R96, R96, R2, RZ, 0x3c, !PT ;  /* 0x0000000260607212 */ /* 0x000fe400078e3cff */
[----:B------:R-:W-:Y:S02]  /*8d80*/  LOP3.LUT R97, R97, R0, RZ, 0x3c, !PT ;  /* 0x0000000061617212 */ /* 0x000fe400078e3cff */
[----:B------:R-:W-:Y:S02]  /*8d90*/  @P2 R2UR UR36, R95 ;  /* 0x000000005f2422ca */ /* 0x000fe400000e0000 */
[----:B------:R-:W-:Y:S02]  /*8da0*/  SEL R104, R104, RZ, P0 ;  /* 0x000000ff68687207 */ /* 0x000fe40000000000 */
[----:B------:R-:W-:Y:S01]  /*8db0*/  SEL R45, R45, RZ, P1 ;  /* 0x000000ff2d2d7207 */ /* 0x000fe20000800000 */
[----:B------:R-:W-:Y:S10]  /*8dc0*/  @P2 BRA `(.L_x_124) ;  /* 0xffffffc000082947 */ /* 0x000ff4000383ffff */
[----:B------:R-:W-:-:S09]  /*8dd0*/  UISETP.NE.AND UP0, UPT, UR50, URZ, UPT ;  /* 0x000000ff3200728c */ /* 0x000fd2000bf05270 */
[----:B------:R-:W-:Y:S05]  /*8de0*/  BRA.U !UP0, `(.L_x_125) ;  /* 0x0000000108487547 */ /* 0x000fea000b800000 */
[----:B------:R-:W2:Y:S02]  /*8df0*/  LDCU.64 UR4, c[0x0][0x890] ;  /* 0x00011200ff0477ac */ /* 0x000ea40008000a00 */
[----:B--2---:R-:W-:-:S04]  /*8e00*/  UISETP.NE.U32.AND UP0, UPT, UR4, URZ, UPT ;  /* 0x000000ff0400728c */ /* 0x004fc8000bf05070 */
[----:B------:R-:W-:-:S09]  /*8e10*/  UISETP.NE.AND.EX UP0, UPT, UR5, URZ, UPT, UP0 ;  /* 0x000000ff0500728c */ /* 0x000fd2000bf05300 */
[----:B------:R-:W-:Y:S05]  /*8e20*/  BRA.U UP0, `(.L_x_126) ;  /* 0x00000001000c7547 */ /* 0x000fea000b800000 */
[----:B------:R-:W-:-:S13]  /*8e30*/  FSETP.NEU.AND P0, PT, R49, RZ, PT ;  /* 0x000000ff3100720b */ /* 0x000fda0003f0d000 */
[----:B------:R-:W-:Y:S05]  /*8e40*/  @!P0 EXIT ;  /* 0x000000000000894d */ /* 0x000fea0003800000 */
[----:B------:R-:W-:Y:S05]  /*8e50*/  BRA `(.L_x_125) ;  /* 0x00000000002c7947 */ /* 0x000fea0003800000 */
.L_x_126:
[----:B------:R-:W-:Y:S01]  /*8e60*/  ISETP.NE.AND P0, PT, R103, RZ, PT ;  /* 0x000000ff6700720c */ /* 0x000fe20003f05270 */
[----:B------:R-:W-:-:S12]  /*8e70*/  BSSY.RECONVERGENT B0, `(.L_x_125) ;  /* 0x0000009000007945 */ /* 0x000fd80003800200 */
[----:B------:R-:W-:Y:S05]  /*8e80*/  @P0 BRA `(.L_x_127) ;  /* 0x0000000000140947 */ /* 0x000fea0003800000 */
[----:B------:R-:W2:Y:S02]  /*8e90*/  LDCU.64 UR4, c[0x0][0x888] ;  /* 0x00011100ff0477ac */ /* 0x000ea40008000a00 */
[----:B--2---:R-:W-:-:S04]  /*8ea0*/  ISETP.NE.U32.AND P0, PT, RZ, UR4, PT ;  /* 0x00000004ff007c0c */ /* 0x004fc8000bf05070 */
[----:B------:R-:W-:-:S13]  /*8eb0*/  ISETP.NE.AND.EX P0, PT, RZ, UR5, PT, P0 ;  /* 0x00000005ff007c0c */ /* 0x000fda000bf05300 */
[----:B------:R-:W-:Y:S05]  /*8ec0*/  @!P0 EXIT ;  /* 0x000000000000894d */ /* 0x000fea0003800000 */
[----:B------:R-:W-:Y:S05]  /*8ed0*/  BRA `(.L_x_128) ;  /* 0x0000000000087947 */ /* 0x000fea0003800000 */
.L_x_127:
[----:B------:R-:W-:-:S13]  /*8ee0*/  FSETP.NEU.AND P0, PT, R49, RZ, PT ;  /* 0x000000ff3100720b */ /* 0x000fda0003f0d000 */
[----:B------:R-:W-:Y:S05]  /*8ef0*/  @!P0 EXIT ;  /* 0x000000000000894d */ /* 0x000fea0003800000 */
.L_x_128:
[----:B------:R-:W-:Y:S05]  /*8f00*/  BSYNC.RECONVERGENT B0 ;  /* 0x0000000000007941 */ /* 0x000fea0003800200 */
.L_x_125:
[----:B------:R-:W-:Y:S01]  /*8f10*/  ULEA UR4, UR51, UR48, 0x3 ;  /* 0x0000003033047291 */ /* 0x000fe2000f8e18ff */
[----:B------:R-:W-:-:S04]  /*8f20*/  DEPBAR.LE SB0, 0x0 ;  /* 0x000080000000791a */ /* 0x000fc80000000000 */
[----:B------:R-:W-:-:S04]  /*8f30*/  UIADD3 UR4, UPT, UPT, UR4, 0x40, URZ ;  /* 0x0000004004047890 */ /* 0x000fc8000fffe0ff */
[----:B------:R-:W-:-:S09]  /*8f40*/  UPRMT UR4, UR37, 0x654, UR4 ;  /* 0x0000065425047896 */ /* 0x000fd20008000004 */
[----:B------:R-:W-:Y:S01]  /*8f50*/  SYNCS.ARRIVE.TRANS64.RED.A1T0 RZ, [UR4], RZ ;  /* 0x000000ffffff79a7 */ /* 0x000fe20008100404 */
[----:B------:R-:W-:Y:S05]  /*8f60*/  EXIT ;  /* 0x000000000000794d */ /* 0x000fea0003800000 */
.L_x_19:
[----:B--2---:R2:W1:Y:S02]  /*8f70*/  SYNCS.PHASECHK.TRANS64.TRYWAIT P0, [R2+URZ+0xe0], R3 ;  /* 0x0000e003020075a7 */ /* 0x00446400080011ff */
[----:B-1----:R-:W-:Y:S05]  /*8f80*/  @!P0 NANOSLEEP.SYNCS 0x989680 ;  /* 0x009896800000895d */ /* 0x002fea0003900000 */
[----:B------:R-:W1:Y:S02]  /*8f90*/  @!P0 SYNCS.PHASECHK.TRANS64 P0, [R2+URZ+0xe0], R3 ;  /* 0x0000e003020085a7 */ /* 0x000e6400080010ff */
[----:B-1----:R-:W-:Y:S05]  /*8fa0*/  @!P0 BRA `(.L_x_19) ;  /* 0xfffffffc00f08947 */ /* 0x002fea000383ffff */
[----:B------:R-:W-:Y:S05]  /*8fb0*/  BRA `(.L_x_129) ;  /* 0xffffff8400787947 */ /* 0x000fea000383ffff */
.L_x_22:
[----:B-1----:R-:W-:-:S07]  /*8fc0*/  MOV R2, UR33 ;  /* 0x0000002100027c02 */ /* 0x002fce0008000f00 */
.L_x_130:
[----:B-1----:R1:W2:Y:S02]  /*8fd0*/  SYNCS.PHASECHK.TRANS64.TRYWAIT P0, [R2+URZ+0x10], R4 ;  /* 0x00001004020075a7 */ /* 0x0022a400080011ff */
[----:B--2---:R-:W-:Y:S05]  /*8fe0*/  @!P0 NANOSLEEP.SYNCS 0x989680 ;  /* 0x009896800000895d */ /* 0x004fea0003900000 */
[----:B------:R-:W2:Y:S02]  /*8ff0*/  @!P0 SYNCS.PHASECHK.TRANS64 P0, [R2+URZ+0x10], R4 ;  /* 0x00001004020085a7 */ /* 0x000ea400080010ff */
[----:B--2---:R-:W-:Y:S05]  /*9000*/  @!P0 BRA `(.L_x_130) ;  /* 0xfffffffc00f08947 */ /* 0x004fea000383ffff */
[----:B------:R-:W-:Y:S05]  /*9010*/  BRA `(.L_x_21) ;  /* 0xffffff8400c87947 */ /* 0x000fea000383ffff */
.L_x_28:
[----:B-1----:R-:W-:-:S07]  /*9020*/  MOV R2, UR25 ;  /* 0x0000001900027c02 */ /* 0x002fce0008000f00 */
.L_x_131:
[----:B-1----:R1:W2:Y:S02]  /*9030*/  SYNCS.PHASECHK.TRANS64.TRYWAIT P0, [R2+URZ+0x10], R4 ;  /* 0x00001004020075a7 */ /* 0x0022a400080011ff */
[----:B--2---:R-:W-:Y:S05]  /*9040*/  @!P0 NANOSLEEP.SYNCS 0x989680 ;  /* 0x009896800000895d */ /* 0x004fea0003900000 */
[----:B------:R-:W2:Y:S02]  /*9050*/  @!P0 SYNCS.PHASECHK.TRANS64 P0, [R2+URZ+0x10], R4 ;  /* 0x00001004020085a7 */ /* 0x000ea400080010ff */
[----:B--2---:R-:W-:Y:S05]  /*9060*/  @!P0 BRA `(.L_x_131) ;  /* 0xfffffffc00f08947 */ /* 0x004fea000383ffff */
[----:B------:R-:W-:Y:S05]  /*9070*/  BRA `(.L_x_27) ;  /* 0xffffff8800887947 */ /* 0x000fea000383ffff */
.L_x_32:
[----:B-1----:R1:W2:Y:S02]  /*9080*/  SYNCS.PHASECHK.TRANS64.TRYWAIT P0, [R2+URZ+0x70], R3 ;  /* 0x00007003020075a7 */ /* 0x0022a400080011ff */
[----:B--2---:R-:W-:Y:S05]  /*9090*/  @!P0 NANOSLEEP.SYNCS 0x989680 ;  /* 0x009896800000895d */ /* 0x004fea0003900000 */
[----:B------:R-:W2:Y:S02]  /*90a0*/  @!P0 SYNCS.PHASECHK.TRANS64 P0, [R2+URZ+0x70], R3 ;  /* 0x00007003020085a7 */ /* 0x000ea400080010ff */
[----:B--2---:R-:W-:Y:S05]  /*90b0*/  @!P0 BRA `(.L_x_32) ;  /* 0xfffffffc00f08947 */ /* 0x004fea000383ffff */
[----:B------:R-:W-:Y:S05]  /*90c0*/  BRA `(.L_x_132) ;  /* 0xffffff8c00307947 */ /* 0x000fea000383ffff */
.L_x_36:
[----:B----4-:R-:W-:-:S07]  /*90d0*/  MOV R0, UR4 ;  /* 0x0000000400007c02 */ /* 0x010fce0008000f00 */
.L_x_133:
[----:B-1----:R1:W2:Y:S02]  /*90e0*/  SYNCS.PHASECHK.TRANS64.TRYWAIT P0, [R0+URZ], R2 ;  /* 0x00000002000075a7 */ /* 0x0022a400080011ff */
[----:B--2---:R-:W-:Y:S05]  /*90f0*/  @!P0 NANOSLEEP.SYNCS 0x989680 ;  /* 0x009896800000895d */ /* 0x004fea0003900000 */
[----:B------:R-:W2:Y:S02]  /*9100*/  @!P0 SYNCS.PHASECHK.TRANS64 P0, [R0+URZ], R2 ;  /* 0x00000002000085a7 */ /* 0x000ea400080010ff */
[----:B--2---:R-:W-:Y:S05]  /*9110*/  @!P0 BRA `(.L_x_133) ;  /* 0xfffffffc00f08947 */ /* 0x004fea000383ffff */
[----:B------:R-:W-:Y:S05]  /*9120*/  BRA `(.L_x_134) ;  /* 0xffffff9000a07947 */ /* 0x000fea000383ffff */
.L_x_39:
[----:B-1----:R1:W2:Y:S02]  /*9130*/  SYNCS.PHASECHK.TRANS64.TRYWAIT P0, [R0+URZ+0xd0], R4 ;  /* 0x0000d004000075a7 */ /* 0x0022a400080011ff */
[----:B--2---:R-:W-:Y:S05]  /*9140*/  @!P0 NANOSLEEP.SYNCS 0x989680 ;  /* 0x009896800000895d */ /* 0x004fea0003900000 */
[----:B------:R-:W2:Y:S02]  /*9150*/  @!P0 SYNCS.PHASECHK.TRANS64 P0, [R0+URZ+0xd0], R4 ;  /* 0x0000d004000085a7 */ /* 0x000ea400080010ff */
[----:B--2---:R-:W-:Y:S05]  /*9160*/  @!P0 BRA `(.L_x_39) ;  /* 0xfffffffc00f08947 */ /* 0x004fea000383ffff */
[----:B------:R-:W-:Y:S05]  /*9170*/  BRA `(.L_x_135) ;  /* 0xffffff9000fc7947 */ /* 0x000fea000383ffff */
.L_x_40:
[----:B------:R-:W-:-:S07]  /*9180*/  MOV R0, UR5 ;  /* 0x0000000500007c02 */ /* 0x000fce0008000f00 */
.L_x_136:
[----:B-1----:R1:W2:Y:S02]  /*9190*/  SYNCS.PHASECHK.TRANS64.TRYWAIT P0, [R0+URZ+0x80], R5 ;  /* 0x00008005000075a7 */ /* 0x0022a400080011ff */
[----:B--2---:R-:W-:Y:S05]  /*91a0*/  @!P0 NANOSLEEP.SYNCS 0x989680 ;  /* 0x009896800000895d */ /* 0x004fea0003900000 */
[----:B------:R-:W2:Y:S02]  /*91b0*/  @!P0 SYNCS.PHASECHK.TRANS64 P0, [R0+URZ+0x80], R5 ;  /* 0x00008005000085a7 */ /* 0x000ea400080010ff */
[----:B--2---:R-:W-:Y:S05]  /*91c0*/  @!P0 BRA `(.L_x_136) ;  /* 0xfffffffc00f08947 */ /* 0x004fea000383ffff */
[----:B------:R-:W-:Y:S05]  /*91d0*/  BRA `(.L_x_137) ;  /* 0xffffff94000c7947 */ /* 0x000fea000383ffff */
.L_x_41:
[----:B-1----:R1:W2:Y:S02]  /*91e0*/  SYNCS.PHASECHK.TRANS64.TRYWAIT P1, [R0+URZ+0x70], R4 ;  /* 0x00007004000075a7 */ /* 0x0022a400080211ff */
[----:B--2---:R-:W-:Y:S05]  /*91f0*/  @!P1 NANOSLEEP.SYNCS 0x989680 ;  /* 0x009896800000995d */ /* 0x004fea0003900000 */
[----:B------:R-:W2:Y:S02]  /*9200*/  @!P1 SYNCS.PHASECHK.TRANS64 P1, [R0+URZ+0x70], R4 ;  /* 0x00007004000095a7 */ /* 0x000ea400080210ff */
[----:B--2---:R-:W-:Y:S05]  /*9210*/  @!P1 BRA `(.L_x_41) ;  /* 0xfffffffc00f09947 */ /* 0x004fea000383ffff */
[----:B------:R-:W-:Y:S05]  /*9220*/  BRA `(.L_x_138) ;  /* 0xffffff94003c7947 */ /* 0x000fea000383ffff */
.L_x_44:
[----:B------:R-:W-:-:S07]  /*9230*/  MOV R0, UR5 ;  /* 0x0000000500007c02 */ /* 0x000fce0008000f00 */
.L_x_139:
[----:B-1----:R1:W2:Y:S02]  /*9240*/  SYNCS.PHASECHK.TRANS64.TRYWAIT P0, [R0+URZ+0x80], R2 ;  /* 0x00008002000075a7 */ /* 0x0022a400080011ff */
[----:B--2---:R-:W-:Y:S05]  /*9250*/  @!P0 NANOSLEEP.SYNCS 0x989680 ;  /* 0x009896800000895d */ /* 0x004fea0003900000 */
[----:B------:R-:W2:Y:S02]  /*9260*/  @!P0 SYNCS.PHASECHK.TRANS64 P0, [R0+URZ+0x80], R2 ;  /* 0x00008002000085a7 */ /* 0x000ea400080010ff */
[----:B--2---:R-:W-:Y:S05]  /*9270*/  @!P0 BRA `(.L_x_139) ;  /* 0xfffffffc00f08947 */ /* 0x004fea000383ffff */
[----:B------:R-:W-:Y:S05]  /*9280*/  BRA `(.L_x_43) ;  /* 0xffffff9400907947 */ /* 0x000fea000383ffff */
.L_x_51:
[----:B-1----:R1:W2:Y:S02]  /*9290*/  SYNCS.PHASECHK.TRANS64.TRYWAIT P1, [R0+URZ+0x70], R2 ;  /* 0x00007002000075a7 */ /* 0x0022a400080211ff */
[----:B--2---:R-:W-:Y:S05]  /*92a0*/  @!P1 NANOSLEEP.SYNCS 0x989680 ;  /* 0x009896800000995d */ /* 0x004fea0003900000 */
[----:B------:R-:W2:Y:S02]  /*92b0*/  @!P1 SYNCS.PHASECHK.TRANS64 P1, [R0+URZ+0x70], R2 ;  /* 0x00007002000095a7 */ /* 0x000ea400080210ff */
[----:B--2---:R-:W-:Y:S05]  /*92c0*/  @!P1 BRA `(.L_x_51) ;  /* 0xfffffffc00f09947 */ /* 0x004fea000383ffff */
[----:B------:R-:W-:Y:S05]  /*92d0*/  BRA `(.L_x_140) ;  /* 0xffffff9c001c7947 */ /* 0x000fea000383ffff */
.L_x_52:
[----:B------:R-:W-:-:S07]  /*92e0*/  MOV R2, UR6 ;  /* 0x0000000600027c02 */ /* 0x000fce0008000f00 */
.L_x_141:
[----:B-1----:R1:W2:Y:S02]  /*92f0*/  SYNCS.PHASECHK.TRANS64.TRYWAIT P0, [R2+URZ+0xb0], R0 ;  /* 0x0000b000020075a7 */ /* 0x0022a400080011ff */
[----:B--2---:R-:W-:Y:S05]  /*9300*/  @!P0 NANOSLEEP.SYNCS 0x989680 ;  /* 0x009896800000895d */ /* 0x004fea0003900000 */
[----:B------:R-:W2:Y:S02]  /*9310*/  @!P0 SYNCS.PHASECHK.TRANS64 P0, [R2+URZ+0xb0], R0 ;  /* 0x0000b000020085a7 */ /* 0x000ea400080010ff */
[----:B--2---:R-:W-:Y:S05]  /*9320*/  @!P0 BRA `(.L_x_141) ;  /* 0xfffffffc00f08947 */ /* 0x004fea000383ffff */
[----:B------:R-:W-:Y:S05]  /*9330*/  BRA `(.L_x_142) ;  /* 0xffffff9c006c7947 */ /* 0x000fea000383ffff */
.L_x_55:
[----:B------:R-:W-:Y:S07]  /*9340*/  MOV R0, UR10 ;  /* 0x0000000a00007c02 */ /* 0x000fee0008000f00 */
.L_x_143:
[----:B-1----:R1:W2:Y:S02]  /*9350*/  SYNCS.PHASECHK.TRANS64.TRYWAIT P0, [R0+URZ], R2 ;  /* 0x00000002000075a7 */ /* 0x0022a400080011ff */
[----:B--2---:R-:W-:Y:S05]  /*9360*/  @!P0 NANOSLEEP.SYNCS 0x989680 ;  /* 0x009896800000895d */ /* 0x004fea0003900000 */
[----:B------:R-:W2:Y:S02]  /*9370*/  @!P0 SYNCS.PHASECHK.TRANS64 P0, [R0+URZ], R2 ;  /* 0x00000002000085a7 */ /* 0x000ea400080010ff */
[----:B--2---:R-:W-:Y:S05]  /*9380*/  @!P0 BRA `(.L_x_143) ;  /* 0xfffffffc00f08947 */ /* 0x004fea000383ffff */
[----:B------:R-:W-:Y:S05]  /*9390*/  BRA `(.L_x_54) ;  /* 0xffffff9c00887947 */ /* 0x000fea000383ffff */
.L_x_58:
[----:B------:R-:W-:-:S07]  /*93a0*/  MOV R0, UR6 ;  /* 0x0000000600007c02 */ /* 0x000fce0008000f00 */
.L_x_144:
[----:B--2---:R2:W4:Y:S02]  /*93b0*/  SYNCS.PHASECHK.TRANS64.TRYWAIT P0, [R0+URZ], R2 ;  /* 0x00000002000075a7 */ /* 0x00452400080011ff */
[----:B----4-:R-:W-:Y:S05]  /*93c0*/  @!P0 NANOSLEEP.SYNCS 0x989680 ;  /* 0x009896800000895d */ /* 0x010fea0003900000 */
[----:B------:R-:W4:Y:S02]  /*93d0*/  @!P0 SYNCS.PHASECHK.TRANS64 P0, [R0+URZ], R2 ;  /* 0x00000002000085a7 */ /* 0x000f2400080010ff */
[----:B----4-:R-:W-:Y:S05]  /*93e0*/  @!P0 BRA `(.L_x_144) ;  /* 0xfffffffc00f08947 */ /* 0x010fea000383ffff */
[----:B------:R-:W-:Y:S05]  /*93f0*/  BRA `(.L_x_145) ;  /* 0xffffffa000b47947 */ /* 0x000fea000383ffff */
.L_x_59:
[----:B------:R-:W-:-:S07]  /*9400*/  MOV R0, UR6 ;  /* 0x0000000600007c02 */ /* 0x000fce0008000f00 */
.L_x_146:
[----:B-1----:R1:W2:Y:S02]  /*9410*/  SYNCS.PHASECHK.TRANS64.TRYWAIT P0, [R0+URZ], R3 ;  /* 0x00000003000075a7 */ /* 0x0022a400080011ff */
[----:B--2---:R-:W-:Y:S05]  /*9420*/  @!P0 NANOSLEEP.SYNCS 0x989680 ;  /* 0x009896800000895d */ /* 0x004fea0003900000 */
[----:B------:R-:W2:Y:S02]  /*9430*/  @!P0 SYNCS.PHASECHK.TRANS64 P0, [R0+URZ], R3 ;  /* 0x00000003000085a7 */ /* 0x000ea400080010ff */
[----:B--2---:R-:W-:Y:S05]  /*9440*/  @!P0 BRA `(.L_x_146) ;  /* 0xfffffffc00f08947 */ /* 0x004fea000383ffff */
[----:B------:R-:W-:Y:S05]  /*9450*/  BRA `(.L_x_147) ;  /* 0xffffffa000c07947 */ /* 0x000fea000383ffff */
.L_x_60:
[----:B------:R-:W-:-:S07]  /*9460*/  MOV R0, UR6 ;  /* 0x0000000600007c02 */ /* 0x000fce0008000f00 */
.L_x_148:
[----:B-1----:R1:W2:Y:S02]  /*9470*/  SYNCS.PHASECHK.TRANS64.TRYWAIT P0, [R0+URZ], R3 ;  /* 0x00000003000075a7 */ /* 0x0022a400080011ff */
[----:B--2---:R-:W-:Y:S05]  /*9480*/  @!P0 NANOSLEEP.SYNCS 0x989680 ;  /* 0x009896800000895d */ /* 0x004fea0003900000 */
[----:B------:R-:W2:Y:S02]  /*9490*/  @!P0 SYNCS.PHASECHK.TRANS64 P0, [R0+URZ], R3 ;  /* 0x00000003000085a7 */ /* 0x000ea400080010ff */
[----:B--2---:R-:W-:Y:S05]  /*94a0*/  @!P0 BRA `(.L_x_148) ;  /* 0xfffffffc00f08947 */ /* 0x004fea000383ffff */
[----:B------:R-:W-:Y:S05]  /*94b0*/  BRA `(.L_x_149) ;  /* 0xffffffa000cc7947 */ /* 0x000fea000383ffff */
.L_x_61:
[----:B-1----:R-:W-:-:S07]  /*94c0*/  MOV R0, UR7 ;  /* 0x0000000700007c02 */ /* 0x002fce0008000f00 */
.L_x_150:
[----:B-1----:R1:W2:Y:S02]  /*94d0*/  SYNCS.PHASECHK.TRANS64.TRYWAIT P0, [R0+URZ], R2 ;  /* 0x00000002000075a7 */ /* 0x0022a400080011ff */
[----:B--2---:R-:W-:Y:S05]  /*94e0*/  @!P0 NANOSLEEP.SYNCS 0x989680 ;  /* 0x009896800000895d */ /* 0x004fea0003900000 */
[----:B------:R-:W2:Y:S02]  /*94f0*/  @!P0 SYNCS.PHASECHK.TRANS64 P0, [R0+URZ], R2 ;  /* 0x00000002000085a7 */ /* 0x000ea400080010ff */
[----:B--2---:R-:W-:Y:S05]  /*9500*/  @!P0 BRA `(.L_x_150) ;  /* 0xfffffffc00f08947 */ /* 0x004fea000383ffff */
[----:B------:R-:W-:Y:S05]  /*9510*/  BRA `(.L_x_151) ;  /* 0xffffffa000d87947 */ /* 0x000fea000383ffff */
.L_x_66:
[----:B--2---:R2:W3:Y:S02]  /*9520*/  SYNCS.PHASECHK.TRANS64.TRYWAIT P0, [R0+URZ+0x70], R2 ;  /* 0x00007002000075a7 */ /* 0x0044e400080011ff */
[----:B---3--:R-:W-:Y:S05]  /*9530*/  @!P0 NANOSLEEP.SYNCS 0x989680 ;  /* 0x009896800000895d */ /* 0x008fea0003900000 */
[----:B------:R-:W3:Y:S02]  /*9540*/  @!P0 SYNCS.PHASECHK.TRANS64 P0, [R0+URZ+0x70], R2 ;  /* 0x00007002000085a7 */ /* 0x000ee400080010ff */
[----:B---3--:R-:W-:Y:S05]  /*9550*/  @!P0 BRA `(.L_x_66) ;  /* 0xfffffffc00f08947 */ /* 0x008fea000383ffff */
[----:B------:R-:W-:Y:S05]  /*9560*/  BRA `(.L_x_152) ;  /* 0xffffffa400e47947 */ /* 0x000fea000383ffff */
.L_x_69:
[----:B------:R-:W-:Y:S07]  /*9570*/  MOV R0, UR7 ;  /* 0x0000000700007c02 */ /* 0x000fee0008000f00 */
.L_x_153:
[----:B--2---:R2:W3:Y:S02]  /*9580*/  SYNCS.PHASECHK.TRANS64.TRYWAIT P0, [R0+URZ+0x68], R2 ;  /* 0x00006802000075a7 */ /* 0x0044e400080011ff */
[----:B---3--:R-:W-:Y:S05]  /*9590*/  @!P0 NANOSLEEP.SYNCS 0x989680 ;  /* 0x009896800000895d */ /* 0x008fea0003900000 */
[----:B------:R-:W3:Y:S02]  /*95a0*/  @!P0 SYNCS.PHASECHK.TRANS64 P0, [R0+URZ+0x68], R2 ;  /* 0x00006802000085a7 */ /* 0x000ee400080010ff */
[----:B---3--:R-:W-:Y:S05]  /*95b0*/  @!P0 BRA `(.L_x_153) ;  /* 0xfffffffc00f08947 */ /* 0x008fea000383ffff */
[----:B------:R-:W-:Y:S05]  /*95c0*/  BRA `(.L_x_68) ;  /* 0xffffffa800c47947 */ /* 0x000fea000383ffff */
.L_x_72:
[----:B------:R-:W-:Y:S07]  /*95d0*/  MOV R0, UR7 ;  /* 0x0000000700007c02 */ /* 0x000fee0008000f00 */
.L_x_154:
[----:B-1----:R1:W2:Y:S02]  /*95e0*/  SYNCS.PHASECHK.TRANS64.TRYWAIT P0, [R0+URZ+0x40], R14 ;  /* 0x0000400e000075a7 */ /* 0x0022a400080011ff */
[----:B--2---:R-:W-:Y:S05]  /*95f0*/  @!P0 NANOSLEEP.SYNCS 0x989680 ;  /* 0x009896800000895d */ /* 0x004fea0003900000 */
[----:B------:R-:W2:Y:S02]  /*9600*/  @!P0 SYNCS.PHASECHK.TRANS64 P0, [R0+URZ+0x40], R14 ;  /* 0x0000400e000085a7 */ /* 0x000ea400080010ff */
[----:B--2---:R-:W-:Y:S05]  /*9610*/  @!P0 BRA `(.L_x_154) ;  /* 0xfffffffc00f08947 */ /* 0x004fea000383ffff */
[----:B------:R-:W-:Y:S05]  /*9620*/  BRA `(.L_x_155) ;  /* 0xffffffac003c7947 */ /* 0x000fea000383ffff */
.L_x_73:
[----:B------:R-:W-:Y:S07]  /*9630*/  MOV R0, UR7 ;  /* 0x0000000700007c02 */ /* 0x000fee0008000f00 */
.L_x_156:
[----:B-1----:R1:W2:Y:S02]  /*9640*/  SYNCS.PHASECHK.TRANS64.TRYWAIT P0, [R0+URZ+0x48], R14 ;  /* 0x0000480e000075a7 */ /* 0x0022a400080011ff */
[----:B--2---:R-:W-:Y:S05]  /*9650*/  @!P0 NANOSLEEP.SYNCS 0x989680 ;  /* 0x009896800000895d */ /* 0x004fea0003900000 */
[----:B------:R-:W2:Y:S02]  /*9660*/  @!P0 SYNCS.PHASECHK.TRANS64 P0, [R0+URZ+0x48], R14 ;  /* 0x0000480e000085a7 */ /* 0x000ea400080010ff */
[----:B--2---:R-:W-:Y:S05]  /*9670*/  @!P0 BRA `(.L_x_156) ;  /* 0xfffffffc00f08947 */ /* 0x004fea000383ffff */
[----:B------:R-:W-:Y:S05]  /*9680*/  BRA `(.L_x_157) ;  /* 0xffffffac00747947 */ /* 0x000fea000383ffff */
.L_x_74:
[----:B------:R-:W-:Y:S07]  /*9690*/  MOV R0, UR7 ;  /* 0x0000000700007c02 */ /* 0x000fee0008000f00 */
.L_x_158:
[----:B-1----:R1:W2:Y:S02]  /*96a0*/  SYNCS.PHASECHK.TRANS64.TRYWAIT P0, [R0+URZ+0x50], R14 ;  /* 0x0000500e000075a7 */ /* 0x0022a400080011ff */
[----:B--2---:R-:W-:Y:S05]  /*96b0*/  @!P0 NANOSLEEP.SYNCS 0x989680 ;  /* 0x009896800000895d */ /* 0x004fea0003900000 */
[----:B------:R-:W2:Y:S02]  /*96c0*/  @!P0 SYNCS.PHASECHK.TRANS64 P0, [R0+URZ+0x50], R14 ;  /* 0x0000500e000085a7 */ /* 0x000ea400080010ff */
[----:B--2---:R-:W-:Y:S05]  /*96d0*/  @!P0 BRA `(.L_x_158) ;  /* 0xfffffffc00f08947 */ /* 0x004fea000383ffff */
[----:B------:R-:W-:Y:S05]  /*96e0*/  BRA `(.L_x_159) ;  /* 0xffffffac00b87947 */ /* 0x000fea000383ffff */
.L_x_75:
[----:B------:R-:W-:Y:S07]  /*96f0*/  MOV R0, UR7 ;  /* 0x0000000700007c02 */ /* 0x000fee0008000f00 */
.L_x_160:
[----:B-1----:R1:W2:Y:S02]  /*9700*/  SYNCS.PHASECHK.TRANS64.TRYWAIT P0, [R0+URZ+0x58], R14 ;  /* 0x0000580e000075a7 */ /* 0x0022a400080011ff */
[----:B--2---:R-:W-:Y:S05]  /*9710*/  @!P0 NANOSLEEP.SYNCS 0x989680 ;  /* 0x009896800000895d */ /* 0x004fea0003900000 */
[----:B------:R-:W2:Y:S02]  /*9720*/  @!P0 SYNCS.PHASECHK.TRANS64 P0, [R0+URZ+0x58], R14 ;  /* 0x0000580e000085a7 */ /* 0x000ea400080010ff */
[----:B--2---:R-:W-:Y:S05]  /*9730*/  @!P0 BRA `(.L_x_160) ;  /* 0xfffffffc00f08947 */ /* 0x004fea000383ffff */
[----:B------:R-:W-:Y:S05]  /*9740*/  BRA `(.L_x_161) ;  /* 0xffffffb0003c7947 */ /* 0x000fea000383ffff */
.L_x_77:
[----:B------:R-:W-:-:S07]  /*9750*/  MOV R0, UR7 ;  /* 0x0000000700007c02 */ /* 0x000fce0008000f00 */
.L_x_162:
[----:B-1----:R1:W3:Y:S02]  /*9760*/  SYNCS.PHASECHK.TRANS64.TRYWAIT P0, [R0+URZ+0x40], R2 ;  /* 0x00004002000075a7 */ /* 0x0022e400080011ff */
[----:B---3--:R-:W-:Y:S05]  /*9770*/  @!P0 NANOSLEEP.SYNCS 0x989680 ;  /* 0x009896800000895d */ /* 0x008fea0003900000 */
[----:B------:R-:W3:Y:S02]  /*9780*/  @!P0 SYNCS.PHASECHK.TRANS64 P0, [R0+URZ+0x40], R2 ;  /* 0x00004002000085a7 */ /* 0x000ee400080010ff */
[----:B---3--:R-:W-:Y:S05]  /*9790*/  @!P0 BRA `(.L_x_162) ;  /* 0xfffffffc00f08947 */ /* 0x008fea000383ffff */
[----:B------:R-:W-:Y:S05]  /*97a0*/  BRA `(.L_x_163) ;  /* 0xffffffb000ac7947 */ /* 0x000fea000383ffff */
.L_x_78:
[----:B-1----:R-:W-:-:S07]  /*97b0*/  MOV R0, UR7 ;  /* 0x0000000700007c02 */ /* 0x002fce0008000f00 */
.L_x_164:
[----:B-1----:R1:W3:Y:S02]  /*97c0*/  SYNCS.PHASECHK.TRANS64.TRYWAIT P0, [R0+URZ+0x48], R2 ;  /* 0x00004802000075a7 */ /* 0x0022e400080011ff */
[----:B---3--:R-:W-:Y:S05]  /*97d0*/  @!P0 NANOSLEEP.SYNCS 0x989680 ;  /* 0x009896800000895d */ /* 0x008fea0003900000 */
[----:B------:R-:W3:Y:S02]  /*97e0*/  @!P0 SYNCS.PHASECHK.TRANS64 P0, [R0+URZ+0x48], R2 ;  /* 0x00004802000085a7 */ /* 0x000ee400080010ff */
[----:B---3--:R-:W-:Y:S05]  /*97f0*/  @!P0 BRA `(.L_x_164) ;  /* 0xfffffffc00f08947 */ /* 0x008fea000383ffff */
[----:B------:R-:W-:Y:S05]  /*9800*/  BRA `(.L_x_165) ;  /* 0xffffffb0009c7947 */ /* 0x000fea000383ffff */
.L_x_79:
[----:B-1----:R-:W-:-:S07]  /*9810*/  MOV R0, UR7 ;  /* 0x0000000700007c02 */ /* 0x002fce0008000f00 */
.L_x_166:
[----:B-1----:R1:W3:Y:S02]  /*9820*/  SYNCS.PHASECHK.TRANS64.TRYWAIT P0, [R0+URZ+0x50], R2 ;  /* 0x00005002000075a7 */ /* 0x0022e400080011ff */
[----:B---3--:R-:W-:Y:S05]  /*9830*/  @!P0 NANOSLEEP.SYNCS 0x989680 ;  /* 0x009896800000895d */ /* 0x008fea0003900000 */
[----:B------:R-:W3:Y:S02]  /*9840*/  @!P0 SYNCS.PHASECHK.TRANS64 P0, [R0+URZ+0x50], R2 ;  /* 0x00005002000085a7 */ /* 0x000ee400080010ff */
[----:B---3--:R-:W-:Y:S05]  /*9850*/  @!P0 BRA `(.L_x_166) ;  /* 0xfffffffc00f08947 */ /* 0x008fea000383ffff */
[----:B------:R-:W-:Y:S05]  /*9860*/  BRA `(.L_x_167) ;  /* 0xffffffb0008c7947 */ /* 0x000fea000383ffff */
.L_x_81:
[----:B--2---:R2:W4:Y:S02]  /*9870*/  SYNCS.PHASECHK.TRANS64.TRYWAIT P0, [R0+URZ+0x70], R2 ;  /* 0x00007002000075a7 */ /* 0x00452400080011ff */
[----:B----4-:R-:W-:Y:S05]  /*9880*/  @!P0 NANOSLEEP.SYNCS 0x989680 ;  /* 0x009896800000895d */ /* 0x010fea0003900000 */
[----:B------:R-:W4:Y:S02]  /*9890*/  @!P0 SYNCS.PHASECHK.TRANS64 P0, [R0+URZ+0x70], R2 ;  /* 0x00007002000085a7 */ /* 0x000f2400080010ff */
[----:B----4-:R-:W-:Y:S05]  /*98a0*/  @!P0 BRA `(.L_x_81) ;  /* 0xfffffffc00f08947 */ /* 0x010fea000383ffff */
[----:B------:R-:W-:Y:S05]  /*98b0*/  BRA `(.L_x_168) ;  /* 0xffffffb400607947 */ /* 0x000fea000383ffff */
.L_x_92:
[----:B-1----:R-:W-:Y:S04]  /*98c0*/  MOV R0, UR48 ;  /* 0x0000003000007c02 */ /* 0x002fe80008000f00 */
[----:B------:R1:W3:Y:S03]  /*98d0*/  SYNCS.PHASECHK.TRANS64.TRYWAIT P1, [R0+URZ+0x20], R3 ;  /* 0x00002003000075a7 */ /* 0x0002e600080211ff */
[----:B---3--:R-:W-:Y:S05]  /*98e0*/  @!P1 NANOSLEEP.SYNCS 0x989680 ;  /* 0x009896800000995d */ /* 0x008fea0003900000 */
[----:B------:R-:W3:Y:S02]  /*98f0*/  @!P1 SYNCS.PHASECHK.TRANS64 P1, [R0+URZ+0x20], R3 ;  /* 0x00002003000095a7 */ /* 0x000ee400080210ff */
[----:B---3--:R-:W-:Y:S05]  /*9900*/  @!P1 BRA `(.L_x_92) ;  /* 0xfffffffc00ec9947 */ /* 0x008fea000383ffff */
[----:B------:R-:W-:Y:S05]  /*9910*/  BRA `(.L_x_91) ;  /* 0xffffffc000987947 */ /* 0x000fea000383ffff */
.L_x_94:
[----:B-1----:R1:W2:Y:S02]  /*9920*/  SYNCS.PHASECHK.TRANS64.TRYWAIT P0, [R64+URZ+0x90], R2 ;  /* 0x00009002400075a7 */ /* 0x0022a400080011ff */
[----:B--2---:R-:W-:Y:S05]  /*9930*/  @!P0 NANOSLEEP.SYNCS 0x989680 ;  /* 0x009896800000895d */ /* 0x004fea0003900000 */
[----:B------:R-:W2:Y:S02]  /*9940*/  @!P0 SYNCS.PHASECHK.TRANS64 P0, [R64+URZ+0x90], R2 ;  /* 0x00009002400085a7 */ /* 0x000ea400080010ff */
[----:B--2---:R-:W-:Y:S05]  /*9950*/  @!P0 BRA `(.L_x_94) ;  /* 0xfffffffc00f08947 */ /* 0x004fea000383ffff */
[----:B------:R-:W-:Y:S05]  /*9960*/  BRA `(.L_x_93) ;  /* 0xffffffc000c47947 */ /* 0x000fea000383ffff */
.L_x_103:
[----:B--2---:R2:W3:Y:S02]  /*9970*/  SYNCS.PHASECHK.TRANS64.TRYWAIT P0, [R2+URZ+0x20], R0 ;  /* 0x00002000020075a7 */ /* 0x0044e400080011ff */
[----:B---3--:R-:W-:Y:S05]  /*9980*/  @!P0 NANOSLEEP.SYNCS 0x989680 ;  /* 0x009896800000895d */ /* 0x008fea0003900000 */
[----:B------:R-:W3:Y:S02]  /*9990*/  @!P0 SYNCS.PHASECHK.TRANS64 P0, [R2+URZ+0x20], R0 ;  /* 0x00002000020085a7 */ /* 0x000ee400080010ff */
[----:B---3--:R-:W-:Y:S05]  /*99a0*/  @!P0 BRA `(.L_x_103) ;  /* 0xfffffffc00f08947 */ /* 0x008fea000383ffff */
[----:B------:R-:W-:Y:S05]  /*99b0*/  BRA `(.L_x_102) ;  /* 0xffffffcc00a87947 */ /* 0x000fea000383ffff */
.L_x_111:
[----:B--2---:R2:W3:Y:S02]  /*99c0*/  SYNCS.PHASECHK.TRANS64.TRYWAIT P0, [R0+URZ+0x20], R5 ;  /* 0x00002005000075a7 */ /* 0x0044e400080011ff */
[----:B---3--:R-:W-:Y:S05]  /*99d0*/  @!P0 NANOSLEEP.SYNCS 0x989680 ;  /* 0x009896800000895d */ /* 0x008fea0003900000 */
[----:B------:R-:W3:Y:S02]  /*99e0*/  @!P0 SYNCS.PHASECHK.TRANS64 P0, [R0+URZ+0x20], R5 ;  /* 0x00002005000085a7 */ /* 0x000ee400080010ff */
[----:B---3--:R-:W-:Y:S05]  /*99f0*/  @!P0 BRA `(.L_x_111) ;  /* 0xfffffffc00f08947 */ /* 0x008fea000383ffff */
[----:B------:R-:W-:Y:S05]  /*9a00*/  BRA `(.L_x_110) ;  /* 0xffffffd800ac7947 */ /* 0x000fea000383ffff */
.L_x_119:
[----:B--2---:R2:W3:Y:S02]  /*9a10*/  SYNCS.PHASECHK.TRANS64.TRYWAIT P0, [R2+URZ+0x20], R0 ;  /* 0x00002000020075a7 */ /* 0x0044e400080011ff */
[----:B---3--:R-:W-:Y:S05]  /*9a20*/  @!P0 NANOSLEEP.SYNCS 0x989680 ;  /* 0x009896800000895d */ /* 0x008fea0003900000 */
[----:B------:R-:W3:Y:S02]  /*9a30*/  @!P0 SYNCS.PHASECHK.TRANS64 P0, [R2+URZ+0x20], R0 ;  /* 0x00002000020085a7 */ /* 0x000ee400080010ff */
[----:B---3--:R-:W-:Y:S05]  /*9a40*/  @!P0 BRA `(.L_x_119) ;  /* 0xfffffffc00f08947 */ /* 0x008fea000383ffff */
[----:B------:R-:W-:Y:S05]  /*9a50*/  BRA `(.L_x_118) ;  /* 0xffffffe400b07947 */ /* 0x000fea000383ffff */
        .weak           $__internal_0_$__cuda_sm10x_tcgen05_guardrail_trap_col_being_dealloced_not_returned_by_alloc
        .type           $__internal_0_$__cuda_sm10x_tcgen05_guardrail_trap_col_being_dealloced_not_returned_by_alloc,@function
        .size           $__internal_0_$__cuda_sm10x_tcgen05_guardrail_trap_col_being_dealloced_not_returned_by_alloc,($__internal_1_$__cuda_sm10x_tcgen05_guardrail_trap_phase_invalid_during_alloc - $__internal_0_$__cuda_sm10x_tcgen05_guardrail_trap_col_being_dealloced_not_returned_by_alloc)
$__internal_0_$__cuda_sm10x_tcgen05_guardrail_trap_col_being_dealloced_not_returned_by_alloc:
[----:B------:R-:W-:Y:S05]  /*9a60*/  BPT.TRAP 0x1 ;  /* 0x000000040000795c */ /* 0x000fea0000300000 */
[----:B------:R-:W-:-:S04]  /*9a70*/  HFMA2 R3, -RZ, RZ, 0, 0 ;  /* 0x00000000ff037431 */ /* 0x000fc800000001ff */
[----:B------:R-:W-:Y:S05]  /*9a80*/  RET.REL.NODEC R2 `(_ZN7cutlass13device_kernelINS_4gemm6kernel13GemmUniversalIN4cute5tupleIJiiiiEEENS1_10collective13CollectiveMmaINS1_35MainloopSm100TmaUmmaWarpSpecializedILi2ELi2ELi4ENS5_IJNS4_1CILi1EEESB_SB_EEEEENS5_IJNSA_ILi64EEENSA_ILi256EEENSA_ILi128EEEEEENS_10bfloat16_tENS5_IJSB_llEEESI_NS5_IJlSB_lEEENS4_8TiledMMAINS4_8MMA_AtomIJNS4_20SM100_MMA_F16BF16_SSISI_SI_fLi64ELi256ELNS4_4UMMA5MajorE1ELSP_0ELNSO_7ScaleInE0ELSQ_0EEEEEENS4_6LayoutISC_NS5_IJNSA_ILi0EEESU_SU_EEEEENS5_IJNS4_10UnderscoreESX_SX_EEEEENS4_13SM90_TMA_LOADENS4_14ComposedLayoutINS4_7SwizzleILi3ELi4ELi3EEENS4_18smem_ptr_flag_bitsILi16EEENST_INS5_IJSE_NSA_ILi8EEEEEENS5_IJSB_SE_EEEEEEEvNS4_8identityES10_NS11_IS13_S15_NST_INS5_IJS16_SE_EEENS5_IJSE_SB_EEEEEEEvS1B_EENS_8epilogue10collective18CollectiveEpilogueINS1H_23Sm100TmaWarpSpecializedILi4ELi2ELi32ELb1ELb0EEEJSH_NS5_IJNST_ISE_SB_EES1M_EEESI_SK_SI_SK_NS1H_6fusion15FusionCallbacksIS1L_NS1O_17LinearCombinationISI_fSI_fLNS_15FloatRoundStyleE2EEESH_S1N_JEEENS4_5SM1004TMEM4LOAD26SM100_TMEM_LOAD_16dp256b8xES10_S1F_NS4_17SM75_U32x4_LDSM_NENS4_14SM90_TMA_STOREES1F_NS4_17SM90_U32x4_STSM_NENS4_39AutoVectorizingCopyWithAssumedAlignmentILi128EEEEEEvvEEEEvNT_6ParamsE) ;  /* 0xffffff64025c7950 */ /* 0x000fea0003c3ffff */
        .weak           $__internal_1_$__cuda_sm10x_tcgen05_guardrail_trap_phase_invalid_during_alloc
        .type           $__internal_1_$__cuda_sm10x_tcgen05_guardrail_trap_phase_invalid_during_alloc,@function
        .size           $__internal_1_$__cuda_sm10x_tcgen05_guardrail_trap_phase_invalid_during_alloc,($__internal_2_$__cuda_sm10x_tcgen05_guardrail_trap_unallocated_columns_being_dealloced - $__internal_1_$__cuda_sm10x_tcgen05_guardrail_trap_phase_invalid_during_alloc)
$__internal_1_$__cuda_sm10x_tcgen05_guardrail_trap_phase_invalid_during_alloc:
[----:B------:R-:W-:Y:S05]  /*9a90*/  BPT.TRAP 0x1 ;  /* 0x000000040000795c */ /* 0x000fea0000300000 */
[----:B------:R-:W-:-:S04]  /*9aa0*/  MOV R3, 0x0 ;  /* 0x0000000000037802 */ /* 0x000fc80000000f00 */
[----:B------:R-:W-:Y:S05]  /*9ab0*/  RET.REL.NODEC R2 `(_ZN7cutlass13device_kernelINS_4gemm6kernel13GemmUniversalIN4cute5tupleIJiiiiEEENS1_10collective13CollectiveMmaINS1_35MainloopSm100TmaUmmaWarpSpecializedILi2ELi2ELi4ENS5_IJNS4_1CILi1EEESB_SB_EEEEENS5_IJNSA_ILi64EEENSA_ILi256EEENSA_ILi128EEEEEENS_10bfloat16_tENS5_IJSB_llEEESI_NS5_IJlSB_lEEENS4_8TiledMMAINS4_8MMA_AtomIJNS4_20SM100_MMA_F16BF16_SSISI_SI_fLi64ELi256ELNS4_4UMMA5MajorE1ELSP_0ELNSO_7ScaleInE0ELSQ_0EEEEEENS4_6LayoutISC_NS5_IJNSA_ILi0EEESU_SU_EEEEENS5_IJNS4_10UnderscoreESX_SX_EEEEENS4_13SM90_TMA_LOADENS4_14ComposedLayoutINS4_7SwizzleILi3ELi4ELi3EEENS4_18smem_ptr_flag_bitsILi16EEENST_INS5_IJSE_NSA_ILi8EEEEEENS5_IJSB_SE_EEEEEEEvNS4_8identityES10_NS11_IS13_S15_NST_INS5_IJS16_SE_EEENS5_IJSE_SB_EEEEEEEvS1B_EENS_8epilogue10collective18CollectiveEpilogueINS1H_23Sm100TmaWarpSpecializedILi4ELi2ELi32ELb1ELb0EEEJSH_NS5_IJNST_ISE_SB_EES1M_EEESI_SK_SI_SK_NS1H_6fusion15FusionCallbacksIS1L_NS1O_17LinearCombinationISI_fSI_fLNS_15FloatRoundStyleE2EEESH_S1N_JEEENS4_5SM1004TMEM4LOAD26SM100_TMEM_LOAD_16dp256b8xES10_S1F_NS4_17SM75_U32x4_LDSM_NENS4_14SM90_TMA_STOREES1F_NS4_17SM90_U32x4_STSM_NENS4_39AutoVectorizingCopyWithAssumedAlignmentILi128EEEEEEvvEEEEvNT_6ParamsE) ;  /* 0xffffff6402507950 */ /* 0x000fea0003c3ffff */
        .weak           $__internal_2_$__cuda_sm10x_tcgen05_guardrail_trap_unallocated_columns_being_dealloced
        .type           $__internal_2_$__cuda_sm10x_tcgen05_guardrail_trap_unallocated_columns_being_dealloced,@function
        .size           $__internal_2_$__cuda_sm10x_tcgen05_guardrail_trap_unallocated_columns_being_dealloced,(.L_x_170 - $__internal_2_$__cuda_sm10x_tcgen05_guardrail_trap_unallocated_columns_being_dealloced)
$__internal_2_$__cuda_sm10x_tcgen05_guardrail_trap_unallocated_columns_being_dealloced:
[----:B------:R-:W-:Y:S05]  /*9ac0*/  BPT.TRAP 0x1 ;  /* 0x000000040000795c */ /* 0x000fea0000300000 */
[----:B------:R-:W-:-:S04]  /*9ad0*/  HFMA2 R3, -RZ, RZ, 0, 0 ;  /* 0x00000000ff037431 */ /* 0x000fc800000001ff */
[----:B------:R-:W-:Y:S05]  /*9ae0*/  RET.REL.NODEC R2 `(_ZN7cutlass13device_kernelINS_4gemm6kernel13GemmUniversalIN4cute5tupleIJiiiiEEENS1_10collective13CollectiveMmaINS1_35MainloopSm100TmaUmmaWarpSpecializedILi2ELi2ELi4ENS5_IJNS4_1CILi1EEESB_SB_EEEEENS5_IJNSA_ILi64EEENSA_ILi256EEENSA_ILi128EEEEEENS_10bfloat16_tENS5_IJSB_llEEESI_NS5_IJlSB_lEEENS4_8TiledMMAINS4_8MMA_AtomIJNS4_20SM100_MMA_F16BF16_SSISI_SI_fLi64ELi256ELNS4_4UMMA5MajorE1ELSP_0ELNSO_7ScaleInE0ELSQ_0EEEEEENS4_6LayoutISC_NS5_IJNSA_ILi0EEESU_SU_EEEEENS5_IJNS4_10UnderscoreESX_SX_EEEEENS4_13SM90_TMA_LOADENS4_14ComposedLayoutINS4_7SwizzleILi3ELi4ELi3EEENS4_18smem_ptr_flag_bitsILi16EEENST_INS5_IJSE_NSA_ILi8EEEEEENS5_IJSB_SE_EEEEEEEvNS4_8identityES10_NS11_IS13_S15_NST_INS5_IJS16_SE_EEENS5_IJSE_SB_EEEEEEEvS1B_EENS_8epilogue10collective18CollectiveEpilogueINS1H_23Sm100TmaWarpSpecializedILi4ELi2ELi32ELb1ELb0EEEJSH_NS5_IJNST_ISE_SB_EES1M_EEESI_SK_SI_SK_NS1H_6fusion15FusionCallbacksIS1L_NS1O_17LinearCombinationISI_fSI_fLNS_15FloatRoundStyleE2EEESH_S1N_JEEENS4_5SM1004TMEM4LOAD26SM100_TMEM_LOAD_16dp256b8xES10_S1F_NS4_17SM75_U32x4_LDSM_NENS4_14SM90_TMA_STOREES1F_NS4_17SM90_U32x4_STSM_NENS4_39AutoVectorizingCopyWithAssumedAlignmentILi128EEEEEEvvEEEEvNT_6ParamsE) ;  /* 0xffffff6402447950 */ /* 0x000fea0003c3ffff */
.L_x_169:
[----:B------:R-:W-:-:S00]  /*9af0*/  BRA `(.L_x_169) ;  /* 0xfffffffc00fc7947 */ /* 0x000fc0000383ffff */
[----:B------:R-:W-:-:S00]  /*9b00*/  NOP ;  /* 0x0000000000007918 */ /* 0x000fc00000000000 */
[----:B------:R-:W-:-:S00]  /*9b10*/  NOP ;  /* 0x0000000000007918 */ /* 0x000fc00000000000 */
[----:B------:R-:W-:-:S00]  /*9b20*/  NOP ;  /* 0x0000000000007918 */ /* 0x000fc00000000000 */
[----:B------:R-:W-:-:S00]  /*9b30*/  NOP ;  /* 0x0000000000007918 */ /* 0x000fc00000000000 */
[----:B------:R-:W-:-:S00]  /*9b40*/  NOP ;  /* 0x0000000000007918 */ /* 0x000fc00000000000 */
[----:B------:R-:W-:-:S00]  /*9b50*/  NOP ;  /* 0x0000000000007918 */ /* 0x000fc00000000000 */
[----:B------:R-:W-:-:S00]  /*9b60*/  NOP ;  /* 0x0000000000007918 */ /* 0x000fc00000000000 */
[----:B------:R-:W-:-:S00]  /*9b70*/  NOP ;  /* 0x0000000000007918 */ /* 0x000fc00000000000 */
.L_x_170:


//--------------------- .nv.global.init           --------------------------
	.section	.nv.global.init,"aw",@progbits
.nv.global.init:
	.type		$str$27,@object
	.size		$str$27,($str$28 - $str$27)
$str$27:
        /*0000*/ 	.byte	0x28, 0x61, 0x64, 0x64, 0x72, 0x65, 0x73, 0x73, 0x20, 0x26, 0x20, 0x6d, 0x61, 0x73, 0x6b, 0x29
        /*0010*/ 	.byte	0x20, 0x3d, 0x3d, 0x20, 0x30, 0x00
	.type		$str$28,@object
	.size		$str$28,($str$26 - $str$28)
$str$28:
        /*0016*/ 	.byte	0x2f, 0x74, 0x6d, 0x70, 0x2f, 0x63, 0x75, 0x74, 0x6c, 0x61, 0x73, 0x73, 0x5f, 0x73, 0x77, 0x65
        /*0026*/ 	.byte	0x65, 0x70, 0x5f, 0x73, 0x72, 0x63, 0x2f, 0x69, 0x6e, 0x63, 0x6c, 0x75, 0x64, 0x65, 0x2f, 0x63
        /*0036*/ 	.byte	0x75, 0x74, 0x65, 0x2f, 0x70, 0x6f, 0x69, 0x6e, 0x74, 0x65, 0x72, 0x5f, 0x66, 0x6c, 0x61, 0x67
        /*0046*/ 	.byte	0x67, 0x65, 0x64, 0x2e, 0x68, 0x70, 0x70, 0x00
	.type		$str$26,@object
	.size		$str$26,($str$25 - $str$26)
$str$26:
        /*004e*/ 	.byte	0x2f, 0x74, 0x6d, 0x70, 0x2f, 0x63, 0x75, 0x74, 0x6c, 0x61, 0x73, 0x73, 0x5f, 0x73, 0x77, 0x65
        /*005e*/ 	.byte	0x65, 0x70, 0x5f, 0x73, 0x72, 0x63, 0x2f, 0x69, 0x6e, 0x63, 0x6c, 0x75, 0x64, 0x65, 0x2f, 0x63
        /*006e*/ 	.byte	0x75, 0x74, 0x65, 0x2f, 0x61, 0x74, 0x6f, 0x6d, 0x2f, 0x63, 0x6f, 0x70, 0x79, 0x5f, 0x74, 0x72
        /*007e*/ 	.byte	0x61, 0x69, 0x74, 0x73, 0x5f, 0x73, 0x6d, 0x31, 0x30, 0x30, 0x2e, 0x68, 0x70, 0x70, 0x00
	.type		$str$25,@object
	.size		$str$25,(__unnamed_1 - $str$25)
$str$25:
        /*008d*/ 	.byte	0x28, 0x28, 0x75, 0x69, 0x6e, 0x74, 0x33, 0x32, 0x5f, 0x74, 0x28, 0x74, 0x68, 0x72, 0x65, 0x61
        /*009d*/ 	.byte	0x64, 0x49, 0x64, 0x78, 0x2e, 0x78, 0x29, 0x20, 0x2f, 0x20, 0x33, 0x32, 0x29, 0x20, 0x25, 0x20
        /*00ad*/ 	.byte	0x34, 0x29, 0x20, 0x3d, 0x3d, 0x20, 0x28, 0x28, 0x28, 0x74, 0x6d, 0x65, 0x6d, 0x5f, 0x61, 0x64
        /*00bd*/ 	.byte	0x64, 0x72, 0x20, 0x3e, 0x3e, 0x20, 0x31, 0x36, 0x29, 0x20, 0x2f, 0x20, 0x33, 0x32, 0x29, 0x20
        /*00cd*/ 	.byte	0x25, 0x20, 0x34, 0x29, 0x00
	.type		__unnamed_1,@object
	.size		__unnamed_1,(__unnamed_2 - __unnamed_1)
__unnamed_1:
        /*00d2*/ 	.byte	0x61, 0x75, 0x74, 0x6f, 0x20, 0x63, 0x75, 0x74, 0x65, 0x3a, 0x3a, 0x61, 0x73, 0x5f, 0x70, 0x6f
        /* <DEDUP_REMOVED lines=24> */
        /*0262*/ 	.byte	0x30, 0x39, 0x36, 0x3e, 0x3e, 0x3e, 0x3e, 0x5d, 0x00
	.type		__unnamed_2,@object
	.size		__unnamed_2,(.L_2 - __unnamed_2)
__unnamed_2:
        /* <DEDUP_REMOVED lines=46> */
        /*054b*/ 	.byte	0x75, 0x74, 0x65, 0x3a, 0x3a, 0x43, 0x3c, 0x30, 0x3e, 0x3e, 0x3e, 0x3e, 0x5d, 0x00
.L_2:


//--------------------- .nv.shared._ZN7cutlass13device_kernelINS_4gemm6kernel13GemmUniversalIN4cute5tupleIJiiiiEEENS1_10collective13CollectiveMmaINS1_35MainloopSm100TmaUmmaWarpSpecializedILi2ELi2ELi4ENS5_IJNS4_1CILi1EEESB_SB_EEEEENS5_IJNSA_ILi64EEENSA_ILi256EEENSA_ILi128EEEEEENS_10bfloat16_tENS5_IJSB_llEEESI_NS5_IJlSB_lEEENS4_8TiledMMAINS4_8MMA_AtomIJNS4_20SM100_MMA_F16BF16_SSISI_SI_fLi64ELi256ELNS4_4UMMA5MajorE1ELSP_0ELNSO_7ScaleInE0ELSQ_0EEEEEENS4_6LayoutISC_NS5_IJNSA_ILi0EEESU_SU_EEEEENS5_IJNS4_10UnderscoreESX_SX_EEEEENS4_13SM90_TMA_LOADENS4_14ComposedLayoutINS4_7SwizzleILi3ELi4ELi3EEENS4_18smem_ptr_flag_bitsILi16EEENST_INS5_IJSE_NSA_ILi8EEEEEENS5_IJSB_SE_EEEEEEEvNS4_8identityES10_NS11_IS13_S15_NST_INS5_IJS16_SE_EEENS5_IJSE_SB_EEEEEEEvS1B_EENS_8epilogue10collective18CollectiveEpilogueINS1H_23Sm100TmaWarpSpecializedILi4ELi2ELi32ELb1ELb0EEEJSH_NS5_IJNST_ISE_SB_EES1M_EEESI_SK_SI_SK_NS1H_6fusion15FusionCallbacksIS1L_NS1O_17LinearCombinationISI_fSI_fLNS_15FloatRoundStyleE2EEESH_S1N_JEEENS4_5SM1004TMEM4LOAD26SM100_TMEM_LOAD_16dp256b8xES10_S1F_NS4_17SM75_U32x4_LDSM_NENS4_14SM90_TMA_STOREES1F_NS4_17SM90_U32x4_STSM_NENS4_39AutoVectorizingCopyWithAssumedAlignmentILi128EEEEEEvvEEEEvNT_6ParamsE --------------------------
	.section	.nv.shared._ZN7cutlass13device_kernelINS_4gemm6kernel13GemmUniversalIN4cute5tupleIJiiiiEEENS1_10collective13CollectiveMmaINS1_35MainloopSm100TmaUmmaWarpSpecializedILi2ELi2ELi4ENS5_IJNS4_1CILi1EEESB_SB_EEEEENS5_IJNSA_ILi64EEENSA_ILi256EEENSA_ILi128EEEEEENS_10bfloat16_tENS5_IJSB_llEEESI_NS5_IJlSB_lEEENS4_8TiledMMAINS4_8MMA_AtomIJNS4_20SM100_MMA_F16BF16_SSISI_SI_fLi64ELi256ELNS4_4UMMA5MajorE1ELSP_0ELNSO_7ScaleInE0ELSQ_0EEEEEENS4_6LayoutISC_NS5_IJNSA_ILi0EEESU_SU_EEEEENS5_IJNS4_10UnderscoreESX_SX_EEEEENS4_13SM90_TMA_LOADENS4_14ComposedLayoutINS4_7SwizzleILi3ELi4ELi3EEENS4_18smem_ptr_flag_bitsILi16EEENST_INS5_IJSE_NSA_ILi8EEEEEENS5_IJSB_SE_EEEEEEEvNS4_8identityES10_NS11_IS13_S15_NST_INS5_IJS16_SE_EEENS5_IJSE_SB_EEEEEEEvS1B_EENS_8epilogue10collective18CollectiveEpilogueINS1H_23Sm100TmaWarpSpecializedILi4ELi2ELi32ELb1ELb0EEEJSH_NS5_IJNST_ISE_SB_EES1M_EEESI_SK_SI_SK_NS1H_6fusion15FusionCallbacksIS1L_NS1O_17LinearCombinationISI_fSI_fLNS_15FloatRoundStyleE2EEESH_S1N_JEEENS4_5SM1004TMEM4LOAD26SM100_TMEM_LOAD_16dp256b8xES10_S1F_NS4_17SM75_U32x4_LDSM_NENS4_14SM90_TMA_STOREES1F_NS4_17SM90_U32x4_STSM_NENS4_39AutoVectorizingCopyWithAssumedAlignmentILi128EEEEEEvvEEEEvNT_6ParamsE,"aw",@nobits
	.sectionflags	@""
	.align	16
	.zero		1024


//--------------------- .nv.shared.reserved.0     --------------------------
	.section	.nv.shared.reserved.0,"aw",@nobits
	.weak		__nv_reservedSMEM_offset_0_alias
	.size		__nv_reservedSMEM_offset_0_alias, 0, 64
	.other		__nv_reservedSMEM_offset_0_alias,@"STO_CUDA_RESERVED_SHARED STV_DEFAULT"
__nv_reservedSMEM_offset_0_alias:
	.zero		0
.nv.shared.reserved.0:
	.zero		64
	.weak		__nv_reservedSMEM_tcgen05_partition
	.type		__nv_reservedSMEM_tcgen05_partition,@object
	.size		__nv_reservedSMEM_tcgen05_partition,(.L_0 - __nv_reservedSMEM_tcgen05_partition)
__nv_reservedSMEM_tcgen05_partition:
	.zero		32
.L_0:


//--------------------- .nv.global                --------------------------
	.section	.nv.global,"aw",@nobits
.nv.global:
	.type		_ZN40_INTERNAL_1088517c_4_k_cu_41a351a1_323984cute1_E,@object
	.size		_ZN40_INTERNAL_1088517c_4_k_cu_41a351a1_323984cute1_E,(_ZN40_INTERNAL_1088517c_4_k_cu_41a351a1_323984cuda3std3__45__cpo6cbeginE - _ZN40_INTERNAL_1088517c_4_k_cu_41a351a1_323984cute1_E)
_ZN40_INTERNAL_1088517c_4_k_cu_41a351a1_323984cute1_E:
	.zero		1
	.type		_ZN40_INTERNAL_1088517c_4_k_cu_41a351a1_323984cuda3std3__45__cpo6cbeginE,@object
	.size		_ZN40_INTERNAL_1088517c_4_k_cu_41a351a1_323984cuda3std3__45__cpo6cbeginE,(_ZN40_INTERNAL_1088517c_4_k_cu_41a351a1_323984cuda3std3__48in_placeE - _ZN40_INTERNAL_1088517c_4_k_cu_41a351a1_323984cuda3std3__45__cpo6cbeginE)
_ZN40_INTERNAL_1088517c_4_k_cu_41a351a1_323984cuda3std3__45__cpo6cbeginE:
	.zero		1
	.type		_ZN40_INTERNAL_1088517c_4_k_cu_41a351a1_323984cuda3std3__48in_placeE,@object
	.size		_ZN40_INTERNAL_1088517c_4_k_cu_41a351a1_323984cuda3std3__48in_placeE,(_ZN40_INTERNAL_1088517c_4_k_cu_41a351a1_323984cuda3std6ranges3__45__cpo9iter_moveE - _ZN40_INTERNAL_1088517c_4_k_cu_41a351a1_323984cuda3std3__48in_placeE)
_ZN40_INTERNAL_1088517c_4_k_cu_41a351a1_323984cuda3std3__48in_placeE:
	.zero		1
	.type		_ZN40_INTERNAL_1088517c_4_k_cu_41a351a1_323984cuda3std6ranges3__45__cpo9iter_moveE,@object
	.size		_ZN40_INTERNAL_1088517c_4_k_cu_41a351a1_323984cuda3std6ranges3__45__cpo9iter_moveE,(_ZN40_INTERNAL_1088517c_4_k_cu_41a351a1_323984cuda3std3__45__cpo5beginE - _ZN40_INTERNAL_1088517c_4_k_cu_41a351a1_323984cuda3std6ranges3__45__cpo9iter_moveE)
_ZN40_INTERNAL_1088517c_4_k_cu_41a351a1_323984cuda3std6ranges3__45__cpo9iter_moveE:
	.zero		1
	.type		_ZN40_INTERNAL_1088517c_4_k_cu_41a351a1_323984cuda3std3__45__cpo5beginE,@object
	.size		_ZN40_INTERNAL_1088517c_4_k_cu_41a351a1_323984cuda3std3__45__cpo5beginE,(_ZN40_INTERNAL_1088517c_4_k_cu_41a351a1_323984cuda3std3__442_GLOBAL__N__1088517c_4_k_cu_41a351a1_323986ignoreE - _ZN40_INTERNAL_1088517c_4_k_cu_41a351a1_323984cuda3std3__45__cpo5beginE)
_ZN40_INTERNAL_1088517c_4_k_cu_41a351a1_323984cuda3std3__45__cpo5beginE:
	.zero		1
	.type		_ZN40_INTERNAL_1088517c_4_k_cu_41a351a1_323984cuda3std3__442_GLOBAL__N__1088517c_4_k_cu_41a351a1_323986ignoreE,@object
	.size		_ZN40_INTERNAL_1088517c_4_k_cu_41a351a1_323984cuda3std3__442_GLOBAL__N__1088517c_4_k_cu_41a351a1_323986ignoreE,(_ZN40_INTERNAL_1088517c_4_k_cu_41a351a1_323984cute7productE - _ZN40_INTERNAL_1088517c_4_k_cu_41a351a1_323984cuda3std3__442_GLOBAL__N__1088517c_4_k_cu_41a351a1_323986ignoreE)
_ZN40_INTERNAL_1088517c_4_k_cu_41a351a1_323984cuda3std3__442_GLOBAL__N__1088517c_4_k_cu_41a351a1_323986ignoreE:
	.zero		1
	.type		_ZN40_INTERNAL_1088517c_4_k_cu_41a351a1_323984cute7productE,@object
	.size		_ZN40_INTERNAL_1088517c_4_k_cu_41a351a1_323984cute7productE,(_ZN40_INTERNAL_1088517c_4_k_cu_41a351a1_323984cuda3std3__45__cpo3endE - _ZN40_INTERNAL_1088517c_4_k_cu_41a351a1_323984cute7productE)
_ZN40_INTERNAL_1088517c_4_k_cu_41a351a1_323984cute7productE:
	.zero		1
	.type		_ZN40_INTERNAL_1088517c_4_k_cu_41a351a1_323984cuda3std3__45__cpo3endE,@object
	.size		_ZN40_INTERNAL_1088517c_4_k_cu_41a351a1_323984cuda3std3__45__cpo3endE,(_ZN40_INTERNAL_1088517c_4_k_cu_41a351a1_323984cuda3std3__419piecewise_constructE - _ZN40_INTERNAL_1088517c_4_k_cu_41a351a1_323984cuda3std3__45__cpo3endE)
_ZN40_INTERNAL_1088517c_4_k_cu_41a351a1_323984cuda3std3__45__cpo3endE:
	.zero		1
	.type		_ZN40_INTERNAL_1088517c_4_k_cu_41a351a1_323984cuda3std3__419piecewise_constructE,@object
	.size		_ZN40_INTERNAL_1088517c_4_k_cu_41a351a1_323984cuda3std3__419piecewise_constructE,(_ZN40_INTERNAL_1088517c_4_k_cu_41a351a1_323984cuda3std3__45__cpo4cendE - _ZN40_INTERNAL_1088517c_4_k_cu_41a351a1_323984cuda3std3__419piecewise_constructE)
_ZN40_INTERNAL_1088517c_4_k_cu_41a351a1_323984cuda3std3__419piecewise_constructE:
	.zero		1
	.type		_ZN40_INTERNAL_1088517c_4_k_cu_41a351a1_323984cuda3std3__45__cpo4cendE,@object
	.size		_ZN40_INTERNAL_1088517c_4_k_cu_41a351a1_323984cuda3std3__45__cpo4cendE,(_ZN40_INTERNAL_1088517c_4_k_cu_41a351a1_323984cuda3std6ranges3__45__cpo4swapE - _ZN40_INTERNAL_1088517c_4_k_cu_41a351a1_323984cuda3std3__45__cpo4cendE)
_ZN40_INTERNAL_1088517c_4_k_cu_41a351a1_323984cuda3std3__45__cpo4cendE:
	.zero		1
	.type		_ZN40_INTERNAL_1088517c_4_k_cu_41a351a1_323984cuda3std6ranges3__45__cpo4swapE,@object
	.size		_ZN40_INTERNAL_1088517c_4_k_cu_41a351a1_323984cuda3std6ranges3__45__cpo4swapE,(.L_10 - _ZN40_INTERNAL_1088517c_4_k_cu_41a351a1_323984cuda3std6ranges3__45__cpo4swapE)
_ZN40_INTERNAL_1088517c_4_k_cu_41a351a1_323984cuda3std6ranges3__45__cpo4swapE:
	.zero		1
.L_10:


//--------------------- .nv.constant0._ZN7cutlass13device_kernelINS_4gemm6kernel13GemmUniversalIN4cute5tupleIJiiiiEEENS1_10collective13CollectiveMmaINS1_35MainloopSm100TmaUmmaWarpSpecializedILi2ELi2ELi4ENS5_IJNS4_1CILi1EEESB_SB_EEEEENS5_IJNSA_ILi64EEENSA_ILi256EEENSA_ILi128EEEEEENS_10bfloat16_tENS5_IJSB_llEEESI_NS5_IJlSB_lEEENS4_8TiledMMAINS4_8MMA_AtomIJNS4_20SM100_MMA_F16BF16_SSISI_SI_fLi64ELi256ELNS4_4UMMA5MajorE1ELSP_0ELNSO_7ScaleInE0ELSQ_0EEEEEENS4_6LayoutISC_NS5_IJNSA_ILi0EEESU_SU_EEEEENS5_IJNS4_10UnderscoreESX_SX_EEEEENS4_13SM90_TMA_LOADENS4_14ComposedLayoutINS4_7SwizzleILi3ELi4ELi3EEENS4_18smem_ptr_flag_bitsILi16EEENST_INS5_IJSE_NSA_ILi8EEEEEENS5_IJSB_SE_EEEEEEEvNS4_8identityES10_NS11_IS13_S15_NST_INS5_IJS16_SE_EEENS5_IJSE_SB_EEEEEEEvS1B_EENS_8epilogue10collective18CollectiveEpilogueINS1H_23Sm100TmaWarpSpecializedILi4ELi2ELi32ELb1ELb0EEEJSH_NS5_IJNST_ISE_SB_EES1M_EEESI_SK_SI_SK_NS1H_6fusion15FusionCallbacksIS1L_NS1O_17LinearCombinationISI_fSI_fLNS_15FloatRoundStyleE2EEESH_S1N_JEEENS4_5SM1004TMEM4LOAD26SM100_TMEM_LOAD_16dp256b8xES10_S1F_NS4_17SM75_U32x4_LDSM_NENS4_14SM90_TMA_STOREES1F_NS4_17SM90_U32x4_STSM_NENS4_39AutoVectorizingCopyWithAssumedAlignmentILi128EEEEEEvvEEEEvNT_6ParamsE --------------------------
	.section	.nv.constant0._ZN7cutlass13device_kernelINS_4gemm6kernel13GemmUniversalIN4cute5tupleIJiiiiEEENS1_10collective13CollectiveMmaINS1_35MainloopSm100TmaUmmaWarpSpecializedILi2ELi2ELi4ENS5_IJNS4_1CILi1EEESB_SB_EEEEENS5_IJNSA_ILi64EEENSA_ILi256EEENSA_ILi128EEEEEENS_10bfloat16_tENS5_IJSB_llEEESI_NS5_IJlSB_lEEENS4_8TiledMMAINS4_8MMA_AtomIJNS4_20SM100_MMA_F16BF16_SSISI_SI_fLi64ELi256ELNS4_4UMMA5MajorE1ELSP_0ELNSO_7ScaleInE0ELSQ_0EEEEEENS4_6LayoutISC_NS5_IJNSA_ILi0EEESU_SU_EEEEENS5_IJNS4_10UnderscoreESX_SX_EEEEENS4_13SM90_TMA_LOADENS4_14ComposedLayoutINS4_7SwizzleILi3ELi4ELi3EEENS4_18smem_ptr_flag_bitsILi16EEENST_INS5_IJSE_NSA_ILi8EEEEEENS5_IJSB_SE_EEEEEEEvNS4_8identityES10_NS11_IS13_S15_NST_INS5_IJS16_SE_EEENS5_IJSE_SB_EEEEEEEvS1B_EENS_8epilogue10collective18CollectiveEpilogueINS1H_23Sm100TmaWarpSpecializedILi4ELi2ELi32ELb1ELb0EEEJSH_NS5_IJNST_ISE_SB_EES1M_EEESI_SK_SI_SK_NS1H_6fusion15FusionCallbacksIS1L_NS1O_17LinearCombinationISI_fSI_fLNS_15FloatRoundStyleE2EEESH_S1N_JEEENS4_5SM1004TMEM4LOAD26SM100_TMEM_LOAD_16dp256b8xES10_S1F_NS4_17SM75_U32x4_LDSM_NENS4_14SM90_TMA_STOREES1F_NS4_17SM90_U32x4_STSM_NENS4_39AutoVectorizingCopyWithAssumedAlignmentILi128EEEEEEvvEEEEvNT_6ParamsE,"a",@progbits
	.sectionflags	@""
	.align	4
.nv.constant0._ZN7cutlass13device_kernelINS_4gemm6kernel13GemmUniversalIN4cute5tupleIJiiiiEEENS1_10collective13CollectiveMmaINS1_35MainloopSm100TmaUmmaWarpSpecializedILi2ELi2ELi4ENS5_IJNS4_1CILi1EEESB_SB_EEEEENS5_IJNSA_ILi64EEENSA_ILi256EEENSA_ILi128EEEEEENS_10bfloat16_tENS5_IJSB_llEEESI_NS5_IJlSB_lEEENS4_8TiledMMAINS4_8MMA_AtomIJNS4_20SM100_MMA_F16BF16_SSISI_SI_fLi64ELi256ELNS4_4UMMA5MajorE1ELSP_0ELNSO_7ScaleInE0ELSQ_0EEEEEENS4_6LayoutISC_NS5_IJNSA_ILi0EEESU_SU_EEEEENS5_IJNS4_10UnderscoreESX_SX_EEEEENS4_13SM90_TMA_LOADENS4_14ComposedLayoutINS4_7SwizzleILi3ELi4ELi3EEENS4_18smem_ptr_flag_bitsILi16EEENST_INS5_IJSE_NSA_ILi8EEEEEENS5_IJSB_SE_EEEEEEEvNS4_8identityES10_NS11_IS13_S15_NST_INS5_IJS16_SE_EEENS5_IJSE_SB_EEEEEEEvS1B_EENS_8epilogue10collective18CollectiveEpilogueINS1H_23Sm100TmaWarpSpecializedILi4ELi2ELi32ELb1ELb0EEEJSH_NS5_IJNST_ISE_SB_EES1M_EEESI_SK_SI_SK_NS1H_6fusion15FusionCallbacksIS1L_NS1O_17LinearCombinationISI_fSI_fLNS_15FloatRoundStyleE2EEESH_S1N_JEEENS4_5SM1004TMEM4LOAD26SM100_TMEM_LOAD_16dp256b8xES10_S1F_NS4_17SM75_U32x4_LDSM_NENS4_14SM90_TMA_STOREES1F_NS4_17SM90_U32x4_STSM_NENS4_39AutoVectorizingCopyWithAssumedAlignmentILi128EEEEEEvvEEEEvNT_6ParamsE:
	.zero		2944


//--------------------- SYMBOLS --------------------------

	.type		.nv.reservedSmem.offset0,@object
	.size		.nv.reservedSmem.offset0,0x4
	.type		.nv.reservedSmem.cap,@object
	.size		.nv.reservedSmem.cap,0x4
	.type		__assertfail,@function
